//
// Generated by NVIDIA NVVM Compiler
//
// Compiler Build ID: CL-36424714
// Cuda compilation tools, release 13.0, V13.0.88
// Based on NVVM 20.0.0
//

.version 9.0
.target sm_100
.address_size 64

	// .globl	_Z22rmsnorm_twoPassAlgo_e8P6float4PKS_S2_iif
// _ZZ22rmsnorm_twoPassAlgo_e8P6float4PKS_S2_iifE6s_mean has been demoted
// _ZZ14blockReduceSumIfLi1EET_PS0_E6shared has been demoted

.visible .entry _Z22rmsnorm_twoPassAlgo_e8P6float4PKS_S2_iif(
	.param .u64 .ptr .align 1 _Z22rmsnorm_twoPassAlgo_e8P6float4PKS_S2_iif_param_0,
	.param .u64 .ptr .align 1 _Z22rmsnorm_twoPassAlgo_e8P6float4PKS_S2_iif_param_1,
	.param .u64 .ptr .align 1 _Z22rmsnorm_twoPassAlgo_e8P6float4PKS_S2_iif_param_2,
	.param .u32 _Z22rmsnorm_twoPassAlgo_e8P6float4PKS_S2_iif_param_3,
	.param .u32 _Z22rmsnorm_twoPassAlgo_e8P6float4PKS_S2_iif_param_4,
	.param .f32 _Z22rmsnorm_twoPassAlgo_e8P6float4PKS_S2_iif_param_5
)
{
	.reg .pred 	%p<31>;
	.reg .b16 	%rs<113>;
	.reg .b32 	%r<161>;
	.reg .b32 	%f<297>;
	.reg .b64 	%rd<47>;
	// demoted variable
	.shared .align 4 .f32 _ZZ22rmsnorm_twoPassAlgo_e8P6float4PKS_S2_iifE6s_mean;
	// demoted variable
	.shared .align 4 .b8 _ZZ14blockReduceSumIfLi1EET_PS0_E6shared[132];
	ld.param.u64 	%rd10, [_Z22rmsnorm_twoPassAlgo_e8P6float4PKS_S2_iif_param_0];
	ld.param.u64 	%rd11, [_Z22rmsnorm_twoPassAlgo_e8P6float4PKS_S2_iif_param_1];
	ld.param.u64 	%rd12, [_Z22rmsnorm_twoPassAlgo_e8P6float4PKS_S2_iif_param_2];
	ld.param.u32 	%r33, [_Z22rmsnorm_twoPassAlgo_e8P6float4PKS_S2_iif_param_4];
	ld.param.f32 	%f15, [_Z22rmsnorm_twoPassAlgo_e8P6float4PKS_S2_iif_param_5];
	cvta.to.global.u64 	%rd1, %rd10;
	cvta.to.global.u64 	%rd2, %rd12;
	cvta.to.global.u64 	%rd3, %rd11;
	mov.u32 	%r34, %ctaid.x;
	mov.u32 	%r160, %tid.x;
	mov.u32 	%r2, %ntid.x;
	shr.s32 	%r35, %r33, 31;
	shr.u32 	%r36, %r35, 29;
	add.s32 	%r37, %r33, %r36;
	shr.s32 	%r3, %r37, 3;
	mul.lo.s32 	%r38, %r3, %r34;
	cvt.s64.s32 	%rd4, %r38;
	mul.wide.s32 	%rd13, %r38, 16;
	add.s64 	%rd5, %rd3, %rd13;
	// begin inline asm
	griddepcontrol.wait;
	// end inline asm
	setp.ge.s32 	%p1, %r160, %r3;
	mov.f32 	%f294, 0f00000000;
	@%p1 bra 	$L__BB0_7;
	add.s32 	%r39, %r160, %r2;
	max.u32 	%r40, %r3, %r39;
	setp.lt.u32 	%p2, %r39, %r3;
	selp.u32 	%r41, 1, 0, %p2;
	add.s32 	%r42, %r39, %r41;
	sub.s32 	%r43, %r40, %r42;
	div.u32 	%r44, %r43, %r2;
	add.s32 	%r4, %r44, %r41;
	and.b32  	%r45, %r4, 3;
	setp.eq.s32 	%p3, %r45, 3;
	mov.f32 	%f294, 0f00000000;
	mov.u32 	%r153, %r160;
	@%p3 bra 	$L__BB0_4;
	shl.b64 	%rd14, %rd4, 4;
	mul.wide.u32 	%rd15, %r160, 16;
	add.s64 	%rd16, %rd14, %rd15;
	add.s64 	%rd46, %rd3, %rd16;
	mul.wide.u32 	%rd7, %r2, 16;
	add.s32 	%r46, %r4, 1;
	and.b32  	%r47, %r46, 3;
	neg.s32 	%r151, %r47;
	mov.f32 	%f294, 0f00000000;
	mov.u32 	%r153, %r160;
$L__BB0_3:
	.pragma "nounroll";
	ld.global.v4.f32 	{%f28, %f29, %f30, %f31}, [%rd46];
	mov.b32 	%r48, %f28;
	mov.b32 	{%rs1, %rs2}, %r48;
	// begin inline asm
	{  cvt.f32.f16 %f20, %rs1;}

	// end inline asm
	// begin inline asm
	{  cvt.f32.f16 %f21, %rs2;}

	// end inline asm
	mul.f32 	%f32, %f21, %f21;
	fma.rn.f32 	%f33, %f20, %f20, %f32;
	mov.b32 	%r49, %f29;
	mov.b32 	{%rs3, %rs4}, %r49;
	// begin inline asm
	{  cvt.f32.f16 %f22, %rs3;}

	// end inline asm
	fma.rn.f32 	%f34, %f22, %f22, %f33;
	// begin inline asm
	{  cvt.f32.f16 %f23, %rs4;}

	// end inline asm
	fma.rn.f32 	%f35, %f23, %f23, %f34;
	mov.b32 	%r50, %f30;
	mov.b32 	{%rs5, %rs6}, %r50;
	// begin inline asm
	{  cvt.f32.f16 %f24, %rs5;}

	// end inline asm
	fma.rn.f32 	%f36, %f24, %f24, %f35;
	// begin inline asm
	{  cvt.f32.f16 %f25, %rs6;}

	// end inline asm
	fma.rn.f32 	%f37, %f25, %f25, %f36;
	mov.b32 	%r51, %f31;
	mov.b32 	{%rs7, %rs8}, %r51;
	// begin inline asm
	{  cvt.f32.f16 %f26, %rs7;}

	// end inline asm
	fma.rn.f32 	%f38, %f26, %f26, %f37;
	// begin inline asm
	{  cvt.f32.f16 %f27, %rs8;}

	// end inline asm
	fma.rn.f32 	%f39, %f27, %f27, %f38;
	add.f32 	%f294, %f294, %f39;
	add.s32 	%r153, %r153, %r2;
	add.s64 	%rd46, %rd46, %rd7;
	add.s32 	%r151, %r151, 1;
	setp.ne.s32 	%p4, %r151, 0;
	@%p4 bra 	$L__BB0_3;
$L__BB0_4:
	setp.lt.u32 	%p5, %r4, 3;
	@%p5 bra 	$L__BB0_7;
	shl.b32 	%r52, %r2, 1;
	add.s32 	%r156, %r153, %r52;
	shl.b32 	%r12, %r2, 2;
	mad.lo.s32 	%r155, %r2, 3, %r153;
	add.s32 	%r154, %r2, %r153;
$L__BB0_6:
	mul.wide.u32 	%rd17, %r153, 16;
	add.s64 	%rd18, %rd5, %rd17;
	ld.global.v4.f32 	{%f72, %f73, %f74, %f75}, [%rd18];
	mov.b32 	%r53, %f72;
	mov.b32 	{%rs9, %rs10}, %r53;
	// begin inline asm
	{  cvt.f32.f16 %f40, %rs9;}

	// end inline asm
	// begin inline asm
	{  cvt.f32.f16 %f41, %rs10;}

	// end inline asm
	mul.f32 	%f76, %f41, %f41;
	fma.rn.f32 	%f77, %f40, %f40, %f76;
	mov.b32 	%r54, %f73;
	mov.b32 	{%rs11, %rs12}, %r54;
	// begin inline asm
	{  cvt.f32.f16 %f42, %rs11;}

	// end inline asm
	fma.rn.f32 	%f78, %f42, %f42, %f77;
	// begin inline asm
	{  cvt.f32.f16 %f43, %rs12;}

	// end inline asm
	fma.rn.f32 	%f79, %f43, %f43, %f78;
	mov.b32 	%r55, %f74;
	mov.b32 	{%rs13, %rs14}, %r55;
	// begin inline asm
	{  cvt.f32.f16 %f44, %rs13;}

	// end inline asm
	fma.rn.f32 	%f80, %f44, %f44, %f79;
	// begin inline asm
	{  cvt.f32.f16 %f45, %rs14;}

	// end inline asm
	fma.rn.f32 	%f81, %f45, %f45, %f80;
	mov.b32 	%r56, %f75;
	mov.b32 	{%rs15, %rs16}, %r56;
	// begin inline asm
	{  cvt.f32.f16 %f46, %rs15;}

	// end inline asm
	fma.rn.f32 	%f82, %f46, %f46, %f81;
	// begin inline asm
	{  cvt.f32.f16 %f47, %rs16;}

	// end inline asm
	fma.rn.f32 	%f83, %f47, %f47, %f82;
	add.f32 	%f84, %f294, %f83;
	add.s32 	%r57, %r153, %r2;
	mul.wide.u32 	%rd19, %r154, 16;
	add.s64 	%rd20, %rd5, %rd19;
	ld.global.v4.f32 	{%f85, %f86, %f87, %f88}, [%rd20];
	mov.b32 	%r58, %f85;
	mov.b32 	{%rs17, %rs18}, %r58;
	// begin inline asm
	{  cvt.f32.f16 %f48, %rs17;}

	// end inline asm
	// begin inline asm
	{  cvt.f32.f16 %f49, %rs18;}

	// end inline asm
	mul.f32 	%f89, %f49, %f49;
	fma.rn.f32 	%f90, %f48, %f48, %f89;
	mov.b32 	%r59, %f86;
	mov.b32 	{%rs19, %rs20}, %r59;
	// begin inline asm
	{  cvt.f32.f16 %f50, %rs19;}

	// end inline asm
	fma.rn.f32 	%f91, %f50, %f50, %f90;
	// begin inline asm
	{  cvt.f32.f16 %f51, %rs20;}

	// end inline asm
	fma.rn.f32 	%f92, %f51, %f51, %f91;
	mov.b32 	%r60, %f87;
	mov.b32 	{%rs21, %rs22}, %r60;
	// begin inline asm
	{  cvt.f32.f16 %f52, %rs21;}

	// end inline asm
	fma.rn.f32 	%f93, %f52, %f52, %f92;
	// begin inline asm
	{  cvt.f32.f16 %f53, %rs22;}

	// end inline asm
	fma.rn.f32 	%f94, %f53, %f53, %f93;
	mov.b32 	%r61, %f88;
	mov.b32 	{%rs23, %rs24}, %r61;
	// begin inline asm
	{  cvt.f32.f16 %f54, %rs23;}

	// end inline asm
	fma.rn.f32 	%f95, %f54, %f54, %f94;
	// begin inline asm
	{  cvt.f32.f16 %f55, %rs24;}

	// end inline asm
	fma.rn.f32 	%f96, %f55, %f55, %f95;
	add.f32 	%f97, %f84, %f96;
	add.s32 	%r62, %r57, %r2;
	mul.wide.u32 	%rd21, %r156, 16;
	add.s64 	%rd22, %rd5, %rd21;
	ld.global.v4.f32 	{%f98, %f99, %f100, %f101}, [%rd22];
	mov.b32 	%r63, %f98;
	mov.b32 	{%rs25, %rs26}, %r63;
	// begin inline asm
	{  cvt.f32.f16 %f56, %rs25;}

	// end inline asm
	// begin inline asm
	{  cvt.f32.f16 %f57, %rs26;}

	// end inline asm
	mul.f32 	%f102, %f57, %f57;
	fma.rn.f32 	%f103, %f56, %f56, %f102;
	mov.b32 	%r64, %f99;
	mov.b32 	{%rs27, %rs28}, %r64;
	// begin inline asm
	{  cvt.f32.f16 %f58, %rs27;}

	// end inline asm
	fma.rn.f32 	%f104, %f58, %f58, %f103;
	// begin inline asm
	{  cvt.f32.f16 %f59, %rs28;}

	// end inline asm
	fma.rn.f32 	%f105, %f59, %f59, %f104;
	mov.b32 	%r65, %f100;
	mov.b32 	{%rs29, %rs30}, %r65;
	// begin inline asm
	{  cvt.f32.f16 %f60, %rs29;}

	// end inline asm
	fma.rn.f32 	%f106, %f60, %f60, %f105;
	// begin inline asm
	{  cvt.f32.f16 %f61, %rs30;}

	// end inline asm
	fma.rn.f32 	%f107, %f61, %f61, %f106;
	mov.b32 	%r66, %f101;
	mov.b32 	{%rs31, %rs32}, %r66;
	// begin inline asm
	{  cvt.f32.f16 %f62, %rs31;}

	// end inline asm
	fma.rn.f32 	%f108, %f62, %f62, %f107;
	// begin inline asm
	{  cvt.f32.f16 %f63, %rs32;}

	// end inline asm
	fma.rn.f32 	%f109, %f63, %f63, %f108;
	add.f32 	%f110, %f97, %f109;
	add.s32 	%r67, %r62, %r2;
	mul.wide.u32 	%rd23, %r155, 16;
	add.s64 	%rd24, %rd5, %rd23;
	ld.global.v4.f32 	{%f111, %f112, %f113, %f114}, [%rd24];
	mov.b32 	%r68, %f111;
	mov.b32 	{%rs33, %rs34}, %r68;
	// begin inline asm
	{  cvt.f32.f16 %f64, %rs33;}

	// end inline asm
	// begin inline asm
	{  cvt.f32.f16 %f65, %rs34;}

	// end inline asm
	mul.f32 	%f115, %f65, %f65;
	fma.rn.f32 	%f116, %f64, %f64, %f115;
	mov.b32 	%r69, %f112;
	mov.b32 	{%rs35, %rs36}, %r69;
	// begin inline asm
	{  cvt.f32.f16 %f66, %rs35;}

	// end inline asm
	fma.rn.f32 	%f117, %f66, %f66, %f116;
	// begin inline asm
	{  cvt.f32.f16 %f67, %rs36;}

	// end inline asm
	fma.rn.f32 	%f118, %f67, %f67, %f117;
	mov.b32 	%r70, %f113;
	mov.b32 	{%rs37, %rs38}, %r70;
	// begin inline asm
	{  cvt.f32.f16 %f68, %rs37;}

	// end inline asm
	fma.rn.f32 	%f119, %f68, %f68, %f118;
	// begin inline asm
	{  cvt.f32.f16 %f69, %rs38;}

	// end inline asm
	fma.rn.f32 	%f120, %f69, %f69, %f119;
	mov.b32 	%r71, %f114;
	mov.b32 	{%rs39, %rs40}, %r71;
	// begin inline asm
	{  cvt.f32.f16 %f70, %rs39;}

	// end inline asm
	fma.rn.f32 	%f121, %f70, %f70, %f120;
	// begin inline asm
	{  cvt.f32.f16 %f71, %rs40;}

	// end inline asm
	fma.rn.f32 	%f122, %f71, %f71, %f121;
	add.f32 	%f294, %f110, %f122;
	add.s32 	%r153, %r67, %r2;
	add.s32 	%r156, %r156, %r12;
	add.s32 	%r155, %r155, %r12;
	add.s32 	%r154, %r154, %r12;
	setp.lt.s32 	%p6, %r153, %r3;
	@%p6 bra 	$L__BB0_6;
$L__BB0_7:
	setp.gt.u32 	%p7, %r2, 31;
	@%p7 bra 	$L__BB0_9;
	mov.b32 	%r98, %f294;
	shfl.sync.bfly.b32	%r99|%p20, %r98, 16, 31, -1;
	mov.b32 	%f145, %r99;
	add.f32 	%f146, %f294, %f145;
	mov.b32 	%r100, %f146;
	shfl.sync.bfly.b32	%r101|%p21, %r100, 8, 31, -1;
	mov.b32 	%f147, %r101;
	add.f32 	%f148, %f146, %f147;
	mov.b32 	%r102, %f148;
	shfl.sync.bfly.b32	%r103|%p22, %r102, 4, 31, -1;
	mov.b32 	%f149, %r103;
	add.f32 	%f150, %f148, %f149;
	mov.b32 	%r104, %f150;
	shfl.sync.bfly.b32	%r105|%p23, %r104, 2, 31, -1;
	mov.b32 	%f151, %r105;
	add.f32 	%f152, %f150, %f151;
	mov.b32 	%r106, %f152;
	shfl.sync.bfly.b32	%r107|%p24, %r106, 1, 31, -1;
	mov.b32 	%f153, %r107;
	add.f32 	%f296, %f152, %f153;
	bra.uni 	$L__BB0_14;
$L__BB0_9:
	and.b32  	%r23, %r160, 31;
	mov.b32 	%r72, %f294;
	shfl.sync.bfly.b32	%r73|%p8, %r72, 16, 31, -1;
	mov.b32 	%f123, %r73;
	add.f32 	%f124, %f294, %f123;
	mov.b32 	%r74, %f124;
	shfl.sync.bfly.b32	%r75|%p9, %r74, 8, 31, -1;
	mov.b32 	%f125, %r75;
	add.f32 	%f126, %f124, %f125;
	mov.b32 	%r76, %f126;
	shfl.sync.bfly.b32	%r77|%p10, %r76, 4, 31, -1;
	mov.b32 	%f127, %r77;
	add.f32 	%f128, %f126, %f127;
	mov.b32 	%r78, %f128;
	shfl.sync.bfly.b32	%r79|%p11, %r78, 2, 31, -1;
	mov.b32 	%f129, %r79;
	add.f32 	%f130, %f128, %f129;
	mov.b32 	%r80, %f130;
	shfl.sync.bfly.b32	%r81|%p12, %r80, 1, 31, -1;
	mov.b32 	%f131, %r81;
	add.f32 	%f9, %f130, %f131;
	setp.ne.s32 	%p13, %r23, 0;
	@%p13 bra 	$L__BB0_11;
	shr.u32 	%r82, %r160, 3;
	mov.u32 	%r83, _ZZ14blockReduceSumIfLi1EET_PS0_E6shared;
	add.s32 	%r84, %r83, %r82;
	st.shared.f32 	[%r84], %f9;
$L__BB0_11:
	bar.sync 	0;
	cvt.rn.f32.u32 	%f133, %r160;
	cvt.rn.f32.u32 	%f134, %r2;
	mul.f32 	%f135, %f134, 0f3D000000;
	setp.leu.f32 	%p14, %f135, %f133;
	mov.f32 	%f295, 0f00000000;
	@%p14 bra 	$L__BB0_13;
	shl.b32 	%r85, %r23, 2;
	mov.u32 	%r86, _ZZ14blockReduceSumIfLi1EET_PS0_E6shared;
	add.s32 	%r87, %r86, %r85;
	ld.shared.f32 	%f295, [%r87];
$L__BB0_13:
	mov.b32 	%r88, %f295;
	shfl.sync.bfly.b32	%r89|%p15, %r88, 16, 31, -1;
	mov.b32 	%f136, %r89;
	add.f32 	%f137, %f295, %f136;
	mov.b32 	%r90, %f137;
	shfl.sync.bfly.b32	%r91|%p16, %r90, 8, 31, -1;
	mov.b32 	%f138, %r91;
	add.f32 	%f139, %f137, %f138;
	mov.b32 	%r92, %f139;
	shfl.sync.bfly.b32	%r93|%p17, %r92, 4, 31, -1;
	mov.b32 	%f140, %r93;
	add.f32 	%f141, %f139, %f140;
	mov.b32 	%r94, %f141;
	shfl.sync.bfly.b32	%r95|%p18, %r94, 2, 31, -1;
	mov.b32 	%f142, %r95;
	add.f32 	%f143, %f141, %f142;
	mov.b32 	%r96, %f143;
	shfl.sync.bfly.b32	%r97|%p19, %r96, 1, 31, -1;
	mov.b32 	%f144, %r97;
	add.f32 	%f296, %f143, %f144;
$L__BB0_14:
	setp.ne.s32 	%p25, %r160, 0;
	@%p25 bra 	$L__BB0_16;
	cvt.rn.f32.s32 	%f154, %r33;
	div.rn.f32 	%f155, %f296, %f154;
	add.f32 	%f156, %f15, %f155;
	rsqrt.approx.f32 	%f157, %f156;
	st.shared.f32 	[_ZZ22rmsnorm_twoPassAlgo_e8P6float4PKS_S2_iifE6s_mean], %f157;
$L__BB0_16:
	setp.ge.s32 	%p26, %r160, %r3;
	bar.sync 	0;
	@%p26 bra 	$L__BB0_22;
	ld.shared.f32 	%f14, [_ZZ22rmsnorm_twoPassAlgo_e8P6float4PKS_S2_iifE6s_mean];
	add.s32 	%r24, %r160, %r2;
	max.u32 	%r108, %r3, %r24;
	setp.lt.u32 	%p27, %r24, %r3;
	selp.u32 	%r109, 1, 0, %p27;
	add.s32 	%r110, %r24, %r109;
	sub.s32 	%r111, %r108, %r110;
	div.u32 	%r112, %r111, %r2;
	add.s32 	%r25, %r112, %r109;
	and.b32  	%r113, %r25, 1;
	setp.eq.b32 	%p28, %r113, 1;
	@%p28 bra 	$L__BB0_19;
	cvt.u64.u32 	%rd25, %r160;
	mul.wide.u32 	%rd26, %r160, 16;
	add.s64 	%rd27, %rd5, %rd26;
	ld.global.v4.f32 	{%f182, %f183, %f184, %f185}, [%rd27];
	add.s64 	%rd28, %rd2, %rd26;
	ld.global.v4.f32 	{%f186, %f187, %f188, %f189}, [%rd28];
	mov.b32 	%r114, %f182;
	mov.b32 	{%rs41, %rs44}, %r114;
	// begin inline asm
	{  cvt.f32.f16 %f158, %rs41;}

	// end inline asm
	mul.f32 	%f190, %f158, %f14;
	mov.b32 	%r115, %f186;
	mov.b32 	{%rs42, %rs45}, %r115;
	// begin inline asm
	{  cvt.f32.f16 %f159, %rs42;}

	// end inline asm
	mul.f32 	%f160, %f190, %f159;
	// begin inline asm
	{  cvt.rn.f16.f32 %rs43, %f160;}

	// end inline asm
	// begin inline asm
	{  cvt.f32.f16 %f161, %rs44;}

	// end inline asm
	mul.f32 	%f191, %f161, %f14;
	// begin inline asm
	{  cvt.f32.f16 %f162, %rs45;}

	// end inline asm
	mul.f32 	%f163, %f191, %f162;
	// begin inline asm
	{  cvt.rn.f16.f32 %rs46, %f163;}

	// end inline asm
	mov.b32 	%r116, %f183;
	mov.b32 	{%rs47, %rs50}, %r116;
	// begin inline asm
	{  cvt.f32.f16 %f164, %rs47;}

	// end inline asm
	mul.f32 	%f192, %f164, %f14;
	mov.b32 	%r117, %f187;
	mov.b32 	{%rs48, %rs51}, %r117;
	// begin inline asm
	{  cvt.f32.f16 %f165, %rs48;}

	// end inline asm
	mul.f32 	%f166, %f192, %f165;
	// begin inline asm
	{  cvt.rn.f16.f32 %rs49, %f166;}

	// end inline asm
	// begin inline asm
	{  cvt.f32.f16 %f167, %rs50;}

	// end inline asm
	mul.f32 	%f193, %f167, %f14;
	// begin inline asm
	{  cvt.f32.f16 %f168, %rs51;}

	// end inline asm
	mul.f32 	%f169, %f193, %f168;
	// begin inline asm
	{  cvt.rn.f16.f32 %rs52, %f169;}

	// end inline asm
	mov.b32 	%r118, %f184;
	mov.b32 	{%rs53, %rs56}, %r118;
	// begin inline asm
	{  cvt.f32.f16 %f170, %rs53;}

	// end inline asm
	mul.f32 	%f194, %f170, %f14;
	mov.b32 	%r119, %f188;
	mov.b32 	{%rs54, %rs57}, %r119;
	// begin inline asm
	{  cvt.f32.f16 %f171, %rs54;}

	// end inline asm
	mul.f32 	%f172, %f194, %f171;
	// begin inline asm
	{  cvt.rn.f16.f32 %rs55, %f172;}

	// end inline asm
	// begin inline asm
	{  cvt.f32.f16 %f173, %rs56;}

	// end inline asm
	mul.f32 	%f195, %f173, %f14;
	// begin inline asm
	{  cvt.f32.f16 %f174, %rs57;}

	// end inline asm
	mul.f32 	%f175, %f195, %f174;
	// begin inline asm
	{  cvt.rn.f16.f32 %rs58, %f175;}

	// end inline asm
	mov.b32 	%r120, %f185;
	mov.b32 	{%rs59, %rs62}, %r120;
	// begin inline asm
	{  cvt.f32.f16 %f176, %rs59;}

	// end inline asm
	mul.f32 	%f196, %f176, %f14;
	mov.b32 	%r121, %f189;
	mov.b32 	{%rs60, %rs63}, %r121;
	// begin inline asm
	{  cvt.f32.f16 %f177, %rs60;}

	// end inline asm
	mul.f32 	%f178, %f196, %f177;
	// begin inline asm
	{  cvt.rn.f16.f32 %rs61, %f178;}

	// end inline asm
	// begin inline asm
	{  cvt.f32.f16 %f179, %rs62;}

	// end inline asm
	mul.f32 	%f197, %f179, %f14;
	// begin inline asm
	{  cvt.f32.f16 %f180, %rs63;}

	// end inline asm
	mul.f32 	%f181, %f197, %f180;
	// begin inline asm
	{  cvt.rn.f16.f32 %rs64, %f181;}

	// end inline asm
	add.s64 	%rd29, %rd25, %rd4;
	shl.b64 	%rd30, %rd29, 4;
	add.s64 	%rd31, %rd1, %rd30;
	mov.b32 	%r122, {%rs61, %rs64};
	mov.b32 	%f198, %r122;
	mov.b32 	%r123, {%rs55, %rs58};
	mov.b32 	%f199, %r123;
	mov.b32 	%r124, {%rs49, %rs52};
	mov.b32 	%f200, %r124;
	mov.b32 	%r125, {%rs43, %rs46};
	mov.b32 	%f201, %r125;
	st.global.v4.f32 	[%rd31], {%f201, %f200, %f199, %f198};
	mov.u32 	%r160, %r24;
$L__BB0_19:
	setp.eq.s32 	%p29, %r25, 0;
	@%p29 bra 	$L__BB0_22;
	add.s32 	%r159, %r2, %r160;
	shl.b32 	%r28, %r2, 1;
$L__BB0_21:
	cvt.u64.u32 	%rd32, %r160;
	mul.wide.u32 	%rd33, %r160, 16;
	add.s64 	%rd34, %rd5, %rd33;
	ld.global.v4.f32 	{%f250, %f251, %f252, %f253}, [%rd34];
	add.s64 	%rd35, %rd2, %rd33;
	ld.global.v4.f32 	{%f254, %f255, %f256, %f257}, [%rd35];
	mov.b32 	%r126, %f250;
	mov.b32 	{%rs65, %rs68}, %r126;
	// begin inline asm
	{  cvt.f32.f16 %f202, %rs65;}

	// end inline asm
	mul.f32 	%f258, %f202, %f14;
	mov.b32 	%r127, %f254;
	mov.b32 	{%rs66, %rs69}, %r127;
	// begin inline asm
	{  cvt.f32.f16 %f203, %rs66;}

	// end inline asm
	mul.f32 	%f204, %f258, %f203;
	// begin inline asm
	{  cvt.rn.f16.f32 %rs67, %f204;}

	// end inline asm
	// begin inline asm
	{  cvt.f32.f16 %f205, %rs68;}

	// end inline asm
	mul.f32 	%f259, %f205, %f14;
	// begin inline asm
	{  cvt.f32.f16 %f206, %rs69;}

	// end inline asm
	mul.f32 	%f207, %f259, %f206;
	// begin inline asm
	{  cvt.rn.f16.f32 %rs70, %f207;}

	// end inline asm
	mov.b32 	%r128, %f251;
	mov.b32 	{%rs71, %rs74}, %r128;
	// begin inline asm
	{  cvt.f32.f16 %f208, %rs71;}

	// end inline asm
	mul.f32 	%f260, %f208, %f14;
	mov.b32 	%r129, %f255;
	mov.b32 	{%rs72, %rs75}, %r129;
	// begin inline asm
	{  cvt.f32.f16 %f209, %rs72;}

	// end inline asm
	mul.f32 	%f210, %f260, %f209;
	// begin inline asm
	{  cvt.rn.f16.f32 %rs73, %f210;}

	// end inline asm
	// begin inline asm
	{  cvt.f32.f16 %f211, %rs74;}

	// end inline asm
	mul.f32 	%f261, %f211, %f14;
	// begin inline asm
	{  cvt.f32.f16 %f212, %rs75;}

	// end inline asm
	mul.f32 	%f213, %f261, %f212;
	// begin inline asm
	{  cvt.rn.f16.f32 %rs76, %f213;}

	// end inline asm
	mov.b32 	%r130, %f252;
	mov.b32 	{%rs77, %rs80}, %r130;
	// begin inline asm
	{  cvt.f32.f16 %f214, %rs77;}

	// end inline asm
	mul.f32 	%f262, %f214, %f14;
	mov.b32 	%r131, %f256;
	mov.b32 	{%rs78, %rs81}, %r131;
	// begin inline asm
	{  cvt.f32.f16 %f215, %rs78;}

	// end inline asm
	mul.f32 	%f216, %f262, %f215;
	// begin inline asm
	{  cvt.rn.f16.f32 %rs79, %f216;}

	// end inline asm
	// begin inline asm
	{  cvt.f32.f16 %f217, %rs80;}

	// end inline asm
	mul.f32 	%f263, %f217, %f14;
	// begin inline asm
	{  cvt.f32.f16 %f218, %rs81;}

	// end inline asm
	mul.f32 	%f219, %f263, %f218;
	// begin inline asm
	{  cvt.rn.f16.f32 %rs82, %f219;}

	// end inline asm
	mov.b32 	%r132, %f253;
	mov.b32 	{%rs83, %rs86}, %r132;
	// begin inline asm
	{  cvt.f32.f16 %f220, %rs83;}

	// end inline asm
	mul.f32 	%f264, %f220, %f14;
	mov.b32 	%r133, %f257;
	mov.b32 	{%rs84, %rs87}, %r133;
	// begin inline asm
	{  cvt.f32.f16 %f221, %rs84;}

	// end inline asm
	mul.f32 	%f222, %f264, %f221;
	// begin inline asm
	{  cvt.rn.f16.f32 %rs85, %f222;}

	// end inline asm
	// begin inline asm
	{  cvt.f32.f16 %f223, %rs86;}

	// end inline asm
	mul.f32 	%f265, %f223, %f14;
	// begin inline asm
	{  cvt.f32.f16 %f224, %rs87;}

	// end inline asm
	mul.f32 	%f225, %f265, %f224;
	// begin inline asm
	{  cvt.rn.f16.f32 %rs88, %f225;}

	// end inline asm
	add.s64 	%rd36, %rd32, %rd4;
	shl.b64 	%rd37, %rd36, 4;
	add.s64 	%rd38, %rd1, %rd37;
	mov.b32 	%r134, {%rs85, %rs88};
	mov.b32 	%f266, %r134;
	mov.b32 	%r135, {%rs79, %rs82};
	mov.b32 	%f267, %r135;
	mov.b32 	%r136, {%rs73, %rs76};
	mov.b32 	%f268, %r136;
	mov.b32 	%r137, {%rs67, %rs70};
	mov.b32 	%f269, %r137;
	st.global.v4.f32 	[%rd38], {%f269, %f268, %f267, %f266};
	add.s32 	%r138, %r160, %r2;
	cvt.u64.u32 	%rd39, %r159;
	mul.wide.u32 	%rd40, %r159, 16;
	add.s64 	%rd41, %rd5, %rd40;
	ld.global.v4.f32 	{%f270, %f271, %f272, %f273}, [%rd41];
	add.s64 	%rd42, %rd2, %rd40;
	ld.global.v4.f32 	{%f274, %f275, %f276, %f277}, [%rd42];
	mov.b32 	%r139, %f270;
	mov.b32 	{%rs89, %rs92}, %r139;
	// begin inline asm
	{  cvt.f32.f16 %f226, %rs89;}

	// end inline asm
	mul.f32 	%f278, %f226, %f14;
	mov.b32 	%r140, %f274;
	mov.b32 	{%rs90, %rs93}, %r140;
	// begin inline asm
	{  cvt.f32.f16 %f227, %rs90;}

	// end inline asm
	mul.f32 	%f228, %f278, %f227;
	// begin inline asm
	{  cvt.rn.f16.f32 %rs91, %f228;}

	// end inline asm
	// begin inline asm
	{  cvt.f32.f16 %f229, %rs92;}

	// end inline asm
	mul.f32 	%f279, %f229, %f14;
	// begin inline asm
	{  cvt.f32.f16 %f230, %rs93;}

	// end inline asm
	mul.f32 	%f231, %f279, %f230;
	// begin inline asm
	{  cvt.rn.f16.f32 %rs94, %f231;}

	// end inline asm
	mov.b32 	%r141, %f271;
	mov.b32 	{%rs95, %rs98}, %r141;
	// begin inline asm
	{  cvt.f32.f16 %f232, %rs95;}

	// end inline asm
	mul.f32 	%f280, %f232, %f14;
	mov.b32 	%r142, %f275;
	mov.b32 	{%rs96, %rs99}, %r142;
	// begin inline asm
	{  cvt.f32.f16 %f233, %rs96;}

	// end inline asm
	mul.f32 	%f234, %f280, %f233;
	// begin inline asm
	{  cvt.rn.f16.f32 %rs97, %f234;}

	// end inline asm
	// begin inline asm
	{  cvt.f32.f16 %f235, %rs98;}

	// end inline asm
	mul.f32 	%f281, %f235, %f14;
	// begin inline asm
	{  cvt.f32.f16 %f236, %rs99;}

	// end inline asm
	mul.f32 	%f237, %f281, %f236;
	// begin inline asm
	{  cvt.rn.f16.f32 %rs100, %f237;}

	// end inline asm
	mov.b32 	%r143, %f272;
	mov.b32 	{%rs101, %rs104}, %r143;
	// begin inline asm
	{  cvt.f32.f16 %f238, %rs101;}

	// end inline asm
	mul.f32 	%f282, %f238, %f14;
	mov.b32 	%r144, %f276;
	mov.b32 	{%rs102, %rs105}, %r144;
	// begin inline asm
	{  cvt.f32.f16 %f239, %rs102;}

	// end inline asm
	mul.f32 	%f240, %f282, %f239;
	// begin inline asm
	{  cvt.rn.f16.f32 %rs103, %f240;}

	// end inline asm
	// begin inline asm
	{  cvt.f32.f16 %f241, %rs104;}

	// end inline asm
	mul.f32 	%f283, %f241, %f14;
	// begin inline asm
	{  cvt.f32.f16 %f242, %rs105;}

	// end inline asm
	mul.f32 	%f243, %f283, %f242;
	// begin inline asm
	{  cvt.rn.f16.f32 %rs106, %f243;}

	// end inline asm
	mov.b32 	%r145, %f273;
	mov.b32 	{%rs107, %rs110}, %r145;
	// begin inline asm
	{  cvt.f32.f16 %f244, %rs107;}

	// end inline asm
	mul.f32 	%f284, %f244, %f14;
	mov.b32 	%r146, %f277;
	mov.b32 	{%rs108, %rs111}, %r146;
	// begin inline asm
	{  cvt.f32.f16 %f245, %rs108;}

	// end inline asm
	mul.f32 	%f246, %f284, %f245;
	// begin inline asm
	{  cvt.rn.f16.f32 %rs109, %f246;}

	// end inline asm
	// begin inline asm
	{  cvt.f32.f16 %f247, %rs110;}

	// end inline asm
	mul.f32 	%f285, %f247, %f14;
	// begin inline asm
	{  cvt.f32.f16 %f248, %rs111;}

	// end inline asm
	mul.f32 	%f249, %f285, %f248;
	// begin inline asm
	{  cvt.rn.f16.f32 %rs112, %f249;}

	// end inline asm
	add.s64 	%rd43, %rd39, %rd4;
	shl.b64 	%rd44, %rd43, 4;
	add.s64 	%rd45, %rd1, %rd44;
	mov.b32 	%r147, {%rs109, %rs112};
	mov.b32 	%f286, %r147;
	mov.b32 	%r148, {%rs103, %rs106};
	mov.b32 	%f287, %r148;
	mov.b32 	%r149, {%rs97, %rs100};
	mov.b32 	%f288, %r149;
	mov.b32 	%r150, {%rs91, %rs94};
	mov.b32 	%f289, %r150;
	st.global.v4.f32 	[%rd45], {%f289, %f288, %f287, %f286};
	add.s32 	%r160, %r138, %r2;
	add.s32 	%r159, %r159, %r28;
	setp.lt.s32 	%p30, %r160, %r3;
	@%p30 bra 	$L__BB0_21;
$L__BB0_22:
	// begin inline asm
	griddepcontrol.launch_dependents;
	// end inline asm
	ret;

}


// ===== COMPILED SASS (sm_100) =====

	.target	sm_100

	.elftype	@"ET_EXEC"


//--------------------- .note.nv.tkinfo           --------------------------
	.section	.note.nv.tkinfo,"",@"SHT_NOTE"
	.sectionflags	@"SHF_NOTE_NV_TKINFO"
	.tkinfo
        /*0018*/ 	.word	0x00000002
        /*0030*/ 	.string	""
        /*0030*/ 	.string	"ptxas"
        /*0030*/ 	.string	"Cuda compilation tools, release 13.0, V13.0.88"
        /*0030*/ 	.string	"Build cuda_13.0.r13.0/compiler.36424714_0"
        /*0030*/ 	.string	"-arch sm_100 -m 64 "



//--------------------- .note.nv.cuinfo           --------------------------
	.section	.note.nv.cuinfo,"",@"SHT_NOTE"
	.sectionflags	@"SHF_NOTE_NV_CUINFO"
        /*0018*/ 	.short	0x0002
        /*001a*/ 	.short	0x0064
        /*001c*/ 	.short	0x0082
	.zero		2


//--------------------- .nv.info                  --------------------------
	.section	.nv.info,"",@"SHT_CUDA_INFO"
	.align	4


	//----- nvinfo : EIATTR_REGCOUNT
	.align		4
        /*0000*/ 	.byte	0x04, 0x2f
        /*0002*/ 	.short	(.L_1 - .L_0)
	.align		4
.L_0:
        /*0004*/ 	.word	index@(_Z22rmsnorm_twoPassAlgo_e8P6float4PKS_S2_iif)
        /*0008*/ 	.word	0x00000020


	//----- nvinfo : EIATTR_FRAME_SIZE
	.align		4
.L_1:
        /*000c*/ 	.byte	0x04, 0x11
        /*000e*/ 	.short	(.L_3 - .L_2)
	.align		4
.L_2:
        /*0010*/ 	.word	index@($__internal_0_$__cuda_sm3x_div_rn_noftz_f32_slowpath)
        /*0014*/ 	.word	0x00000000


	//----- nvinfo : EIATTR_FRAME_SIZE
	.align		4
.L_3:
        /*0018*/ 	.byte	0x04, 0x11
        /*001a*/ 	.short	(.L_5 - .L_4)
	.align		4
.L_4:
        /*001c*/ 	.word	index@(_Z22rmsnorm_twoPassAlgo_e8P6float4PKS_S2_iif)
        /*0020*/ 	.word	0x00000000


	//----- nvinfo : EIATTR_MIN_STACK_SIZE
	.align		4
.L_5:
        /*0024*/ 	.byte	0x04, 0x12
        /*0026*/ 	.short	(.L_7 - .L_6)
	.align		4
.L_6:
        /*0028*/ 	.word	index@(_Z22rmsnorm_twoPassAlgo_e8P6float4PKS_S2_iif)
        /*002c*/ 	.word	0x00000000
.L_7:


//--------------------- .nv.compat                --------------------------
	.section	.nv.compat,"",@"SHT_CUDA_COMPAT_INFO"
	.align	4
        /*0000*/ 	.byte	0x02, 0x09, 0x00, 0x00, 0x02, 0x02, 0x01, 0x00, 0x02, 0x05, 0x05, 0x00, 0x03, 0x07, 0x01, 0x01
        /*0010*/ 	.byte	0x02, 0x03, 0x00, 0x00, 0x02, 0x06, 0x01, 0x00, 0x04, 0x0b, 0x08, 0x00, 0x01, 0x00, 0x00, 0x00
        /*0020*/ 	.byte	0x00, 0x00, 0x00, 0x00


//--------------------- .nv.info._Z22rmsnorm_twoPassAlgo_e8P6float4PKS_S2_iif --------------------------
	.section	.nv.info._Z22rmsnorm_twoPassAlgo_e8P6float4PKS_S2_iif,"",@"SHT_CUDA_INFO"
	.sectionflags	@""
	.align	4


	//----- nvinfo : EIATTR_CUDA_API_VERSION
	.align		4
        /*0000*/ 	.byte	0x04, 0x37
        /*0002*/ 	.short	(.L_9 - .L_8)
.L_8:
        /*0004*/ 	.word	0x00000082


	//----- nvinfo : EIATTR_KPARAM_INFO
	.align		4
.L_9:
        /*0008*/ 	.byte	0x04, 0x17
        /*000a*/ 	.short	(.L_11 - .L_10)
.L_10:
        /*000c*/ 	.word	0x00000000
        /*0010*/ 	.short	0x0005
        /*0012*/ 	.short	0x0020
        /*0014*/ 	.byte	0x00, 0xf0, 0x11, 0x00


	//----- nvinfo : EIATTR_KPARAM_INFO
	.align		4
.L_11:
        /*0018*/ 	.byte	0x04, 0x17
        /*001a*/ 	.short	(.L_13 - .L_12)
.L_12:
        /*001c*/ 	.word	0x00000000
        /*0020*/ 	.short	0x0004
        /*0022*/ 	.short	0x001c
        /*0024*/ 	.byte	0x00, 0xf0, 0x11, 0x00


	//----- nvinfo : EIATTR_KPARAM_INFO
	.align		4
.L_13:
        /*0028*/ 	.byte	0x04, 0x17
        /*002a*/ 	.short	(.L_15 - .L_14)
.L_14:
        /*002c*/ 	.word	0x00000000
        /*0030*/ 	.short	0x0003
        /*0032*/ 	.short	0x0018
        /*0034*/ 	.byte	0x00, 0xf0, 0x11, 0x00


	//----- nvinfo : EIATTR_KPARAM_INFO
	.align		4
.L_15:
        /*0038*/ 	.byte	0x04, 0x17
        /*003a*/ 	.short	(.L_17 - .L_16)
.L_16:
        /*003c*/ 	.word	0x00000000
        /*0040*/ 	.short	0x0002
        /*0042*/ 	.short	0x0010
        /*0044*/ 	.byte	0x00, 0xf5, 0x21, 0x00


	//----- nvinfo : EIATTR_KPARAM_INFO
	.align		4
.L_17:
        /*0048*/ 	.byte	0x04, 0x17
        /*004a*/ 	.short	(.L_19 - .L_18)
.L_18:
        /*004c*/ 	.word	0x00000000
        /*0050*/ 	.short	0x0001
        /*0052*/ 	.short	0x0008
        /*0054*/ 	.byte	0x00, 0xf5, 0x21, 0x00


	//----- nvinfo : EIATTR_KPARAM_INFO
	.align		4
.L_19:
        /*0058*/ 	.byte	0x04, 0x17
        /*005a*/ 	.short	(.L_21 - .L_20)
.L_20:
        /*005c*/ 	.word	0x00000000
        /*0060*/ 	.short	0x0000
        /*0062*/ 	.short	0x0000
        /*0064*/ 	.byte	0x00, 0xf5, 0x21, 0x00


	//----- nvinfo : EIATTR_SPARSE_MMA_MASK
	.align		4
.L_21:
        /*0068*/ 	.byte	0x03, 0x50
        /*006a*/ 	.short	0x0000


	//----- nvinfo : EIATTR_MAXREG_COUNT
	.align		4
        /*006c*/ 	.byte	0x03, 0x1b
        /*006e*/ 	.short	0x00ff


	//----- nvinfo : EIATTR_NUM_BARRIERS
	.align		4
        /*0070*/ 	.byte	0x02, 0x4c
        /*0072*/ 	.byte	0x01
	.zero		1


	//----- nvinfo : EIATTR_MERCURY_ISA_VERSION
	.align		4
        /*0074*/ 	.byte	0x03, 0x5f
        /*0076*/ 	.short	0x0101


	//----- nvinfo : EIATTR_COOP_GROUP_MASK_REGIDS
	.align		4
        /*0078*/ 	.byte	0x04, 0x29
        /*007a*/ 	.short	(.L_23 - .L_22)


	//   ....[0]....
.L_22:
        /*007c*/ 	.word	0xffffffff


	//   ....[1]....
        /*0080*/ 	.word	0xffffffff


	//   ....[2]....
        /*0084*/ 	.word	0xffffffff


	//   ....[3]....
        /*0088*/ 	.word	0xffffffff


	//   ....[4]....
        /*008c*/ 	.word	0xffffffff


	//   ....[5]....
        /*0090*/ 	.word	0xffffffff


	//   ....[6]....
        /*0094*/ 	.word	0xffffffff


	//   ....[7]....
        /*0098*/ 	.word	0xffffffff


	//   ....[8]....
        /*009c*/ 	.word	0xffffffff


	//   ....[9]....
        /*00a0*/ 	.word	0xffffffff


	//   ....[10]....
        /*00a4*/ 	.word	0xffffffff


	//   ....[11]....
        /*00a8*/ 	.word	0xffffffff


	//   ....[12]....
        /*00ac*/ 	.word	0xffffffff


	//   ....[13]....
        /*00b0*/ 	.word	0xffffffff


	//   ....[14]....
        /*00b4*/ 	.word	0xffffffff


	//----- nvinfo : EIATTR_COOP_GROUP_INSTR_OFFSETS
	.align		4
.L_23:
        /*00b8*/ 	.byte	0x04, 0x28
        /*00ba*/ 	.short	(.L_25 - .L_24)


	//   ....[0]....
.L_24:
        /*00bc*/ 	.word	0x00000ae0


	//   ....[1]....
        /*00c0*/ 	.word	0x00000b00


	//   ....[2]....
        /*00c4*/ 	.word	0x00000b20


	//   ....[3]....
        /*00c8*/ 	.word	0x00000b40


	//   ....[4]....
        /*00cc*/ 	.word	0x00000b60


	//   ....[5]....
        /*00d0*/ 	.word	0x00000b90


	//   ....[6]....
        /*00d4*/ 	.word	0x00000c30


	//   ....[7]....
        /*00d8*/ 	.word	0x00000c70


	//   ....[8]....
        /*00dc*/ 	.word	0x00000cb0


	//   ....[9]....
        /*00e0*/ 	.word	0x00000d10


	//   ....[10]....
        /*00e4*/ 	.word	0x00000d60


	//   ....[11]....
        /*00e8*/ 	.word	0x00000d80


	//   ....[12]....
        /*00ec*/ 	.word	0x00000da0


	//   ....[13]....
        /*00f0*/ 	.word	0x00000dc0


	//   ....[14]....
        /*00f4*/ 	.word	0x00000de0


	//----- nvinfo : EIATTR_VRC_CTA_INIT_COUNT
	.align		4
.L_25:
        /*00f8*/ 	.byte	0x02, 0x4a
	.zero		1
	.zero		1


	//----- nvinfo : EIATTR_EXIT_INSTR_OFFSETS
	.align		4
        /*00fc*/ 	.byte	0x04, 0x1c
        /*00fe*/ 	.short	(.L_27 - .L_26)


	//   ....[0]....
.L_26:
        /*0100*/ 	.word	0x00001b50


	//----- nvinfo : EIATTR_CRS_STACK_SIZE
	.align		4
.L_27:
        /*0104*/ 	.byte	0x04, 0x1e
        /*0106*/ 	.short	(.L_29 - .L_28)
.L_28:
        /*0108*/ 	.word	0x00000000


	//----- nvinfo : EIATTR_CBANK_PARAM_SIZE
	.align		4
.L_29:
        /*010c*/ 	.byte	0x03, 0x19
        /*010e*/ 	.short	0x0024


	//----- nvinfo : EIATTR_PARAM_CBANK
	.align		4
        /*0110*/ 	.byte	0x04, 0x0a
        /*0112*/ 	.short	(.L_31 - .L_30)
	.align		4
.L_30:
        /*0114*/ 	.word	index@(.nv.constant0._Z22rmsnorm_twoPassAlgo_e8P6float4PKS_S2_iif)
        /*0118*/ 	.short	0x0380
        /*011a*/ 	.short	0x0024


	//----- nvinfo : EIATTR_SW_WAR
	.align		4
.L_31:
        /*011c*/ 	.byte	0x04, 0x36
        /*011e*/ 	.short	(.L_33 - .L_32)
.L_32:
        /*0120*/ 	.word	0x00000008
.L_33:


//--------------------- .nv.callgraph             --------------------------
	.section	.nv.callgraph,"",@"SHT_CUDA_CALLGRAPH"
	.align	4
	.sectionentsize	8
	.align		4
        /*0000*/ 	.word	0x00000000
	.align		4
        /*0004*/ 	.word	0xffffffff
	.align		4
        /*0008*/ 	.word	0x00000000
	.align		4
        /*000c*/ 	.word	0xfffffffe
	.align		4
        /*0010*/ 	.word	0x00000000
	.align		4
        /*0014*/ 	.word	0xfffffffd
	.align		4
        /*0018*/ 	.word	0x00000000
	.align		4
        /*001c*/ 	.word	0xfffffffc


//--------------------- .text._Z22rmsnorm_twoPassAlgo_e8P6float4PKS_S2_iif --------------------------
	.section	.text._Z22rmsnorm_twoPassAlgo_e8P6float4PKS_S2_iif,"ax",@progbits
	.align	128
        .global         _Z22rmsnorm_twoPassAlgo_e8P6float4PKS_S2_iif
        .type           _Z22rmsnorm_twoPassAlgo_e8P6float4PKS_S2_iif,@function
        .size           _Z22rmsnorm_twoPassAlgo_e8P6float4PKS_S2_iif,(.L_x_29 - _Z22rmsnorm_twoPassAlgo_e8P6float4PKS_S2_iif)
        .other          _Z22rmsnorm_twoPassAlgo_e8P6float4PKS_S2_iif,@"STO_CUDA_ENTRY STV_DEFAULT"
_Z22rmsnorm_twoPassAlgo_e8P6float4PKS_S2_iif:
.text._Z22rmsnorm_twoPassAlgo_e8P6float4PKS_S2_iif:
[----:B------:R-:W-:Y:S08]  /*0000*/  LDC R1, c[0x0][0x37c] ;  /* 0x0000df00ff017b82 */ /* 0x000ff00000000800 */
[----:B------:R-:W0:Y:S01]  /*0010*/  LDC R24, c[0x0][0x39c] ;  /* 0x0000e700ff187b82 */ /* 0x000e220000000800 */
[----:B------:R-:W1:Y:S01]  /*0020*/  S2R R21, SR_TID.X ;  /* 0x0000000000157919 */ /* 0x000e620000002100 */
[----:B------:R-:W2:Y:S01]  /*0030*/  LDCU.64 UR6, c[0x0][0x358] ;  /* 0x00006b00ff0677ac */ /* 0x000ea20008000a00 */
[----:B------:R-:W-:Y:S01]  /*0040*/  ACQBULK ;  /* 0x000000000000782e */ /* 0x000fe20000000000 */
[----:B------:R-:W-:Y:S01]  /*0050*/  BSSY.RECONVERGENT B0, `(.L_x_0) ;  /* 0x00000a6000007945 */ /* 0x000fe20003800200 */
[----:B------:R-:W-:-:S03]  /*0060*/  HFMA2 R26, -RZ, RZ, 0, 0 ;  /* 0x00000000ff1a7431 */ /* 0x000fc600000001ff */
[----:B------:R-:W3:Y:S08]  /*0070*/  S2UR UR4, SR_CTAID.X ;  /* 0x00000000000479c3 */ /* 0x000ef00000002500 */
[----:B------:R-:W4:Y:S01]  /*0080*/  LDC.64 R22, c[0x0][0x388] ;  /* 0x0000e200ff167b82 */ /* 0x000f220000000a00 */
[----:B0-----:R-:W-:-:S07]  /*0090*/  SHF.R.S32.HI R3, RZ, 0x1f, R24 ;  /* 0x0000001fff037819 */ /* 0x001fce0000011418 */
[----:B------:R-:W0:Y:S01]  /*00a0*/  LDC R0, c[0x0][0x360] ;  /* 0x0000d800ff007b82 */ /* 0x000e220000000800 */
[----:B------:R-:W-:-:S04]  /*00b0*/  LEA.HI R3, R3, R24, RZ, 0x3 ;  /* 0x0000001803037211 */ /* 0x000fc800078f18ff */
[----:B------:R-:W-:-:S04]  /*00c0*/  SHF.R.S32.HI R20, RZ, 0x3, R3 ;  /* 0x00000003ff147819 */ /* 0x000fc80000011403 */
[----:B-1----:R-:W-:Y:S01]  /*00d0*/  ISETP.GE.AND P0, PT, R21, R20, PT ;  /* 0x000000141500720c */ /* 0x002fe20003f06270 */
[----:B---3--:R-:W-:-:S04]  /*00e0*/  IMAD R2, R20, UR4, RZ ;  /* 0x0000000414027c24 */ /* 0x008fc8000f8e02ff */
[----:B----4-:R-:W-:Y:S01]  /*00f0*/  IMAD.WIDE R22, R2, 0x10, R22 ;  /* 0x0000001002167825 */ /* 0x010fe200078e0216 */
[----:B------:R-:W-:-:S07]  /*0100*/  SHF.R.S32.HI R3, RZ, 0x1f, R2 ;  /* 0x0000001fff037819 */ /* 0x000fce0000011402 */
[----:B--2---:R-:W-:Y:S05]  /*0110*/  @P0 BRA `(.L_x_1) ;  /* 0x0000000800640947 */ /* 0x004fea0003800000 */
[----:B0-----:R-:W0:Y:S01]  /*0120*/  I2F.U32.RP R9, R0 ;  /* 0x0000000000097306 */ /* 0x001e220000209000 */
[----:B------:R-:W-:Y:S01]  /*0130*/  IADD3 R7, PT, PT, R21, R0, RZ ;  /* 0x0000000015077210 */ /* 0x000fe20007ffe0ff */
[----:B------:R-:W-:Y:S01]  /*0140*/  BSSY.RECONVERGENT B1, `(.L_x_2) ;  /* 0x000003f000017945 */ /* 0x000fe20003800200 */
[----:B------:R-:W-:Y:S02]  /*0150*/  ISETP.NE.U32.AND P2, PT, R0, RZ, PT ;  /* 0x000000ff0000720c */ /* 0x000fe40003f45070 */
[----:B------:R-:W-:Y:S02]  /*0160*/  ISETP.GE.U32.AND P0, PT, R7, R20, PT ;  /* 0x000000140700720c */ /* 0x000fe40003f06070 */
[----:B------:R-:W-:Y:S02]  /*0170*/  VIMNMX.U32 R6, PT, PT, R20, R7, !PT ;  /* 0x0000000714067248 */ /* 0x000fe40007fe0000 */
[----:B------:R-:W-:Y:S02]  /*0180*/  SEL R8, RZ, 0x1, P0 ;  /* 0x00000001ff087807 */ /* 0x000fe40000000000 */
[----:B------:R-:W-:-:S02]  /*0190*/  MOV R26, RZ ;  /* 0x000000ff001a7202 */ /* 0x000fc40000000f00 */
[----:B------:R-:W-:Y:S01]  /*01a0*/  IADD3 R7, PT, PT, R6, -R7, -R8 ;  /* 0x8000000706077210 */ /* 0x000fe20007ffe808 */
[----:B0-----:R-:W0:Y:S01]  /*01b0*/  MUFU.RCP R9, R9 ;  /* 0x0000000900097308 */ /* 0x001e220000001000 */
[----:B------:R-:W-:Y:S02]  /*01c0*/  MOV R25, R21 ;  /* 0x0000001500197202 */ /* 0x000fe40000000f00 */
[----:B0-----:R-:W-:-:S05]  /*01d0*/  IADD3 R4, PT, PT, R9, 0xffffffe, RZ ;  /* 0x0ffffffe09047810 */ /* 0x001fca0007ffe0ff */
[----:B------:R0:W1:Y:S02]  /*01e0*/  F2I.FTZ.U32.TRUNC.NTZ R5, R4 ;  /* 0x0000000400057305 */ /* 0x000064000021f000 */
[----:B0-----:R-:W-:Y:S02]  /*01f0*/  MOV R4, RZ ;  /* 0x000000ff00047202 */ /* 0x001fe40000000f00 */
[----:B-1----:R-:W-:-:S05]  /*0200*/  IADD3 R11, PT, PT, RZ, -R5, RZ ;  /* 0x80000005ff0b7210 */ /* 0x002fca0007ffe0ff */
[----:B------:R-:W-:-:S04]  /*0210*/  IMAD R11, R11, R0, RZ ;  /* 0x000000000b0b7224 */ /* 0x000fc800078e02ff */
[----:B------:R-:W-:-:S06]  /*0220*/  IMAD.HI.U32 R10, R5, R11, R4 ;  /* 0x0000000b050a7227 */ /* 0x000fcc00078e0004 */
[----:B------:R-:W-:-:S05]  /*0230*/  IMAD.HI.U32 R5, R10, R7, RZ ;  /* 0x000000070a057227 */ /* 0x000fca00078e00ff */
[----:B------:R-:W-:-:S05]  /*0240*/  IADD3 R4, PT, PT, -R5, RZ, RZ ;  /* 0x000000ff05047210 */ /* 0x000fca0007ffe1ff */
[----:B------:R-:W-:-:S05]  /*0250*/  IMAD R7, R0, R4, R7 ;  /* 0x0000000400077224 */ /* 0x000fca00078e0207 */
[----:B------:R-:W-:-:S13]  /*0260*/  ISETP.GE.U32.AND P0, PT, R7, R0, PT ;  /* 0x000000000700720c */ /* 0x000fda0003f06070 */
[-C--:B------:R-:W-:Y:S02]  /*0270*/  @P0 IADD3 R7, PT, PT, R7, -R0.reuse, RZ ;  /* 0x8000000007070210 */ /* 0x080fe40007ffe0ff */
[----:B------:R-:W-:Y:S02]  /*0280*/  @P0 IADD3 R5, PT, PT, R5, 0x1, RZ ;  /* 0x0000000105050810 */ /* 0x000fe40007ffe0ff */
[----:B------:R-:W-:-:S13]  /*0290*/  ISETP.GE.U32.AND P1, PT, R7, R0, PT ;  /* 0x000000000700720c */ /* 0x000fda0003f26070 */
[----:B------:R-:W-:Y:S02]  /*02a0*/  @P1 IADD3 R5, PT, PT, R5, 0x1, RZ ;  /* 0x0000000105051810 */ /* 0x000fe40007ffe0ff */
[----:B------:R-:W-:-:S04]  /*02b0*/  @!P2 LOP3.LUT R5, RZ, R0, RZ, 0x33, !PT ;  /* 0x00000000ff05a212 */ /* 0x000fc800078e33ff */
[----:B------:R-:W-:-:S04]  /*02c0*/  IADD3 R6, PT, PT, R8, R5, RZ ;  /* 0x0000000508067210 */ /* 0x000fc80007ffe0ff */
[C---:B------:R-:W-:Y:S02]  /*02d0*/  LOP3.LUT R4, R6.reuse, 0x3, RZ, 0xc0, !PT ;  /* 0x0000000306047812 */ /* 0x040fe400078ec0ff */
[----:B------:R-:W-:Y:S02]  /*02e0*/  ISETP.GE.U32.AND P0, PT, R6, 0x3, PT ;  /* 0x000000030600780c */ /* 0x000fe40003f06070 */
[----:B------:R-:W-:-:S13]  /*02f0*/  ISETP.NE.AND P1, PT, R4, 0x3, PT ;  /* 0x000000030400780c */ /* 0x000fda0003f25270 */
[----:B------:R-:W-:Y:S05]  /*0300*/  @!P1 BRA `(.L_x_3) ;  /* 0x0000000000889947 */ /* 0x000fea0003800000 */
[----:B------:R-:W0:Y:S01]  /*0310*/  LDCU.64 UR4, c[0x0][0x388] ;  /* 0x00007100ff0477ac */ /* 0x000e220008000a00 */
[C---:B------:R-:W-:Y:S02]  /*0320*/  SHF.L.U64.HI R5, R2.reuse, 0x4, R3 ;  /* 0x0000000402057819 */ /* 0x040fe40000010203 */
[----:B------:R-:W-:Y:S02]  /*0330*/  SHF.L.U32 R4, R2, 0x4, RZ ;  /* 0x0000000402047819 */ /* 0x000fe400000006ff */
[----:B------:R-:W-:Y:S02]  /*0340*/  IADD3 R6, PT, PT, R6, 0x1, RZ ;  /* 0x0000000106067810 */ /* 0x000fe40007ffe0ff */
[----:B------:R-:W-:Y:S01]  /*0350*/  MOV R26, RZ ;  /* 0x000000ff001a7202 */ /* 0x000fe20000000f00 */
[----:B------:R-:W-:Y:S01]  /*0360*/  IMAD.WIDE.U32 R4, R21, 0x10, R4 ;  /* 0x0000001015047825 */ /* 0x000fe200078e0004 */
[----:B------:R-:W-:Y:S02]  /*0370*/  LOP3.LUT R6, R6, 0x3, RZ, 0xc0, !PT ;  /* 0x0000000306067812 */ /* 0x000fe400078ec0ff */
[----:B------:R-:W-:-:S02]  /*0380*/  MOV R25, R21 ;  /* 0x0000001500197202 */ /* 0x000fc40000000f00 */
[----:B------:R-:W-:Y:S02]  /*0390*/  IADD3 R10, PT, PT, -R6, RZ, RZ ;  /* 0x000000ff060a7210 */ /* 0x000fe40007ffe1ff */
[----:B0-----:R-:W-:-:S04]  /*03a0*/  IADD3 R8, P1, PT, R4, UR4, RZ ;  /* 0x0000000404087c10 */ /* 0x001fc8000ff3e0ff */
[----:B------:R-:W-:-:S09]  /*03b0*/  IADD3.X R9, PT, PT, R5, UR5, RZ, P1, !PT ;  /* 0x0000000505097c10 */ /* 0x000fd20008ffe4ff */
.L_x_4:
[----:B------:R0:W2:Y:S01]  /*03c0*/  LDG.E.128 R4, desc[UR6][R8.64] ;  /* 0x0000000608047981 */ /* 0x0000a2000c1e1d00 */
[----:B------:R-:W-:Y:S02]  /*03d0*/  IADD3 R10, PT, PT, R10, 0x1, RZ ;  /* 0x000000010a0a7810 */ /* 0x000fe40007ffe0ff */
[----:B------:R-:W-:Y:S02]  /*03e0*/  IADD3 R25, PT, PT, R0, R25, RZ ;  /* 0x0000001900197210 */ /* 0x000fe40007ffe0ff */
[----:B------:R-:W-:Y:S01]  /*03f0*/  ISETP.NE.AND P1, PT, R10, RZ, PT ;  /* 0x000000ff0a00720c */ /* 0x000fe20003f25270 */
[----:B0-----:R-:W-:-:S04]  /*0400*/  IMAD.WIDE.U32 R8, R0, 0x10, R8 ;  /* 0x0000001000087825 */ /* 0x001fc800078e0008 */
[--C-:B--2---:R-:W-:Y:S02]  /*0410*/  HADD2.F32 R11, -RZ, R4.reuse.H1_H1 ;  /* 0x30000004ff0b7230 */ /* 0x104fe40000004100 */
[----:B------:R-:W-:Y:S02]  /*0420*/  HADD2.F32 R4, -RZ, R4.H0_H0 ;  /* 0x20000004ff047230 */ /* 0x000fe40000004100 */
[----:B------:R-:W-:Y:S02]  /*0430*/  HADD2.F32 R12, -RZ, R5.H0_H0 ;  /* 0x20000005ff0c7230 */ /* 0x000fe40000004100 */
[----:B------:R-:W-:-:S04]  /*0440*/  FMUL R11, R11, R11 ;  /* 0x0000000b0b0b7220 */ /* 0x000fc80000400000 */
[----:B------:R-:W-:Y:S01]  /*0450*/  FFMA R11, R4, R4, R11 ;  /* 0x00000004040b7223 */ /* 0x000fe2000000000b */
[----:B------:R-:W-:-:S03]  /*0460*/  HADD2.F32 R4, -RZ, R5.H1_H1 ;  /* 0x30000005ff047230 */ /* 0x000fc60000004100 */
[----:B------:R-:W-:Y:S01]  /*0470*/  FFMA R11, R12, R12, R11 ;  /* 0x0000000c0c0b7223 */ /* 0x000fe2000000000b */
[--C-:B------:R-:W-:Y:S02]  /*0480*/  HADD2.F32 R12, -RZ, R6.reuse.H0_H0 ;  /* 0x20000006ff0c7230 */ /* 0x100fe40000004100 */
[----:B------:R-:W-:Y:S02]  /*0490*/  HADD2.F32 R6, -RZ, R6.H1_H1 ;  /* 0x30000006ff067230 */ /* 0x000fe40000004100 */
[----:B------:R-:W-:Y:S01]  /*04a0*/  FFMA R11, R4, R4, R11 ;  /* 0x00000004040b7223 */ /* 0x000fe2000000000b */
[----:B------:R-:W-:-:S03]  /*04b0*/  HADD2.F32 R4, -RZ, R7.H0_H0 ;  /* 0x20000007ff047230 */ /* 0x000fc60000004100 */
[----:B------:R-:W-:-:S04]  /*04c0*/  FFMA R11, R12, R12, R11 ;  /* 0x0000000c0c0b7223 */ /* 0x000fc8000000000b */
[----:B------:R-:W-:Y:S01]  /*04d0*/  FFMA R11, R6, R6, R11 ;  /* 0x00000006060b7223 */ /* 0x000fe2000000000b */
[----:B------:R-:W-:-:S03]  /*04e0*/  HADD2.F32 R6, -RZ, R7.H1_H1 ;  /* 0x30000007ff067230 */ /* 0x000fc60000004100 */
[----:B------:R-:W-:-:S04]  /*04f0*/  FFMA R11, R4, R4, R11 ;  /* 0x00000004040b7223 */ /* 0x000fc8000000000b */
[----:B------:R-:W-:-:S04]  /*0500*/  FFMA R11, R6, R6, R11 ;  /* 0x00000006060b7223 */ /* 0x000fc8000000000b */
[----:B------:R-:W-:Y:S01]  /*0510*/  FADD R26, R11, R26 ;  /* 0x0000001a0b1a7221 */ /* 0x000fe20000000000 */
[----:B------:R-:W-:Y:S06]  /*0520*/  @P1 BRA `(.L_x_4) ;  /* 0xfffffffc00a41947 */ /* 0x000fec000383ffff */
.L_x_3:
[----:B------:R-:W-:Y:S05]  /*0530*/  BSYNC.RECONVERGENT B1 ;  /* 0x0000000000017941 */ /* 0x000fea0003800200 */
.L_x_2:
[----:B------:R-:W-:Y:S05]  /*0540*/  @!P0 BRA `(.L_x_1) ;  /* 0x0000000400588947 */ /* 0x000fea0003800000 */
[C---:B------:R-:W-:Y:S01]  /*0550*/  LEA R27, R0.reuse, R25, 0x1 ;  /* 0x00000019001b7211 */ /* 0x040fe200078e08ff */
[----:B------:R-:W-:Y:S01]  /*0560*/  IMAD R29, R0, 0x3, R25 ;  /* 0x00000003001d7824 */ /* 0x000fe200078e0219 */
[----:B------:R-:W-:-:S07]  /*0570*/  IADD3 R28, PT, PT, R25, R0, RZ ;  /* 0x00000000191c7210 */ /* 0x000fce0007ffe0ff */
.L_x_5:
[----:B------:R-:W-:-:S06]  /*0580*/  IMAD.WIDE.U32 R6, R25, 0x10, R22 ;  /* 0x0000001019067825 */ /* 0x000fcc00078e0016 */
[----:B------:R-:W2:Y:S01]  /*0590*/  LDG.E.128 R4, desc[UR6][R6.64] ;  /* 0x0000000606047981 */ /* 0x000ea2000c1e1d00 */
[----:B------:R-:W-:-:S06]  /*05a0*/  IMAD.WIDE.U32 R8, R28, 0x10, R22 ;  /* 0x000000101c087825 */ /* 0x000fcc00078e0016 */
[----:B------:R-:W3:Y:S01]  /*05b0*/  LDG.E.128 R8, desc[UR6][R8.64] ;  /* 0x0000000608087981 */ /* 0x000ee2000c1e1d00 */
[----:B------:R-:W-:-:S06]  /*05c0*/  IMAD.WIDE.U32 R16, R29, 0x10, R22 ;  /* 0x000000101d107825 */ /* 0x000fcc00078e0016 */
[----:B------:R-:W4:Y:S01]  /*05d0*/  LDG.E.128 R16, desc[UR6][R16.64] ;  /* 0x0000000610107981 */ /* 0x000f22000c1e1d00 */
[--C-:B--2---:R-:W-:Y:S02]  /*05e0*/  HADD2.F32 R12, -RZ, R4.reuse.H1_H1 ;  /* 0x30000004ff0c7230 */ /* 0x104fe40000004100 */
[----:B------:R-:W-:Y:S02]  /*05f0*/  HADD2.F32 R4, -RZ, R4.H0_H0 ;  /* 0x20000004ff047230 */ /* 0x000fe40000004100 */
[----:B------:R-:W-:Y:S02]  /*0600*/  HADD2.F32 R15, -RZ, R5.H0_H0 ;  /* 0x20000005ff0f7230 */ /* 0x000fe40000004100 */
[----:B------:R-:W-:-:S04]  /*0610*/  FMUL R13, R12, R12 ;  /* 0x0000000c0c0d7220 */ /* 0x000fc80000400000 */
[----:B------:R-:W-:Y:S01]  /*0620*/  FFMA R4, R4, R4, R13 ;  /* 0x0000000404047223 */ /* 0x000fe2000000000d */
[----:B------:R-:W-:-:S04]  /*0630*/  IMAD.WIDE.U32 R12, R27, 0x10, R22 ;  /* 0x000000101b0c7825 */ /* 0x000fc800078e0016 */
[----:B------:R-:W-:Y:S02]  /*0640*/  FFMA R4, R15, R15, R4 ;  /* 0x0000000f0f047223 */ /* 0x000fe40000000004 */
[----:B------:R-:W2:Y:S01]  /*0650*/  LDG.E.128 R12, desc[UR6][R12.64] ;  /* 0x000000060c0c7981 */ /* 0x000ea2000c1e1d00 */
[----:B------:R-:W-:-:S05]  /*0660*/  HADD2.F32 R5, -RZ, R5.H1_H1 ;  /* 0x30000005ff057230 */ /* 0x000fca0000004100 */
[----:B------:R-:W-:Y:S01]  /*0670*/  FFMA R4, R5, R5, R4 ;  /* 0x0000000505047223 */ /* 0x000fe20000000004 */
[----:B------:R-:W-:-:S05]  /*0680*/  HADD2.F32 R5, -RZ, R6.H0_H0 ;  /* 0x20000006ff057230 */ /* 0x000fca0000004100 */
[----:B------:R-:W-:Y:S01]  /*0690*/  FFMA R4, R5, R5, R4 ;  /* 0x0000000505047223 */ /* 0x000fe20000000004 */
[----:B------:R-:W-:-:S05]  /*06a0*/  HADD2.F32 R5, -RZ, R6.H1_H1 ;  /* 0x30000006ff057230 */ /* 0x000fca0000004100 */
[----:B------:R-:W-:Y:S01]  /*06b0*/  FFMA R4, R5, R5, R4 ;  /* 0x0000000505047223 */ /* 0x000fe20000000004 */
[--C-:B---3--:R-:W-:Y:S02]  /*06c0*/  HADD2.F32 R5, -RZ, R8.reuse.H1_H1 ;  /* 0x30000008ff057230 */ /* 0x108fe40000004100 */
[----:B------:R-:W-:-:S03]  /*06d0*/  HADD2.F32 R8, -RZ, R8.H0_H0 ;  /* 0x20000008ff087230 */ /* 0x000fc60000004100 */
[----:B------:R-:W-:Y:S01]  /*06e0*/  FMUL R5, R5, R5 ;  /* 0x0000000505057220 */ /* 0x000fe20000400000 */
[----:B------:R-:W-:-:S03]  /*06f0*/  HADD2.F32 R6, -RZ, R9.H0_H0 ;  /* 0x20000009ff067230 */ /* 0x000fc60000004100 */
[----:B------:R-:W-:-:S04]  /*0700*/  FFMA R5, R8, R8, R5 ;  /* 0x0000000808057223 */ /* 0x000fc80000000005 */
[----:B------:R-:W-:Y:S01]  /*0710*/  FFMA R5, R6, R6, R5 ;  /* 0x0000000606057223 */ /* 0x000fe20000000005 */
[----:B------:R-:W-:Y:S02]  /*0720*/  HADD2.F32 R6, -RZ, R9.H1_H1 ;  /* 0x30000009ff067230 */ /* 0x000fe40000004100 */
[----:B------:R-:W-:-:S03]  /*0730*/  HADD2.F32 R9, -RZ, R7.H0_H0 ;  /* 0x20000007ff097230 */ /* 0x000fc60000004100 */
[----:B------:R-:W-:Y:S01]  /*0740*/  FFMA R5, R6, R6, R5 ;  /* 0x0000000606057223 */ /* 0x000fe20000000005 */
[--C-:B------:R-:W-:Y:S02]  /*0750*/  HADD2.F32 R6, -RZ, R10.reuse.H0_H0 ;  /* 0x2000000aff067230 */ /* 0x100fe40000004100 */
[----:B------:R-:W-:Y:S02]  /*0760*/  HADD2.F32 R10, -RZ, R10.H1_H1 ;  /* 0x3000000aff0a7230 */ /* 0x000fe40000004100 */
[----:B------:R-:W-:Y:S01]  /*0770*/  FFMA R4, R9, R9, R4 ;  /* 0x0000000909047223 */ /* 0x000fe20000000004 */
[----:B------:R-:W-:Y:S02]  /*0780*/  HADD2.F32 R7, -RZ, R7.H1_H1 ;  /* 0x30000007ff077230 */ /* 0x000fe40000004100 */
[----:B------:R-:W-:Y:S01]  /*0790*/  FFMA R5, R6, R6, R5 ;  /* 0x0000000606057223 */ /* 0x000fe20000000005 */
[----:B------:R-:W-:-:S03]  /*07a0*/  HADD2.F32 R6, -RZ, R11.H0_H0 ;  /* 0x2000000bff067230 */ /* 0x000fc60000004100 */
[----:B------:R-:W-:Y:S01]  /*07b0*/  FFMA R5, R10, R10, R5 ;  /* 0x0000000a0a057223 */ /* 0x000fe20000000005 */
[----:B------:R-:W-:Y:S01]  /*07c0*/  FFMA R7, R7, R7, R4 ;  /* 0x0000000707077223 */ /* 0x000fe20000000004 */
[----:B------:R-:W-:Y:S02]  /*07d0*/  HADD2.F32 R4, -RZ, R11.H1_H1 ;  /* 0x3000000bff047230 */ /* 0x000fe40000004100 */
[----:B------:R-:W-:Y:S01]  /*07e0*/  FFMA R5, R6, R6, R5 ;  /* 0x0000000606057223 */ /* 0x000fe20000000005 */
[----:B------:R-:W-:-:S03]  /*07f0*/  FADD R26, R7, R26 ;  /* 0x0000001a071a7221 */ /* 0x000fc60000000000 */
[----:B------:R-:W-:Y:S01]  /*0800*/  FFMA R5, R4, R4, R5 ;  /* 0x0000000404057223 */ /* 0x000fe20000000005 */
[--C-:B----4-:R-:W-:Y:S02]  /*0810*/  HADD2.F32 R4, -RZ, R16.reuse.H1_H1 ;  /* 0x30000010ff047230 */ /* 0x110fe40000004100 */
[----:B------:R-:W-:-:S03]  /*0820*/  HADD2.F32 R16, -RZ, R16.H0_H0 ;  /* 0x20000010ff107230 */ /* 0x000fc60000004100 */
[----:B------:R-:W-:Y:S01]  /*0830*/  FMUL R9, R4, R4 ;  /* 0x0000000404097220 */ /* 0x000fe20000400000 */
[----:B------:R-:W-:-:S03]  /*0840*/  HADD2.F32 R8, -RZ, R17.H0_H0 ;  /* 0x20000011ff087230 */ /* 0x000fc60000004100 */
[----:B------:R-:W-:Y:S01]  /*0850*/  FFMA R9, R16, R16, R9 ;  /* 0x0000001010097223 */ /* 0x000fe20000000009 */
[----:B------:R-:W-:Y:S01]  /*0860*/  HADD2.F32 R10, -RZ, R17.H1_H1 ;  /* 0x30000011ff0a7230 */ /* 0x000fe20000004100 */
[--C-:B------:R-:W-:Y:S02]  /*0870*/  IADD3 R25, PT, PT, R0, R25, R0.reuse ;  /* 0x0000001900197210 */ /* 0x100fe40007ffe000 */
[----:B------:R-:W-:Y:S02]  /*0880*/  FFMA R9, R8, R8, R9 ;  /* 0x0000000808097223 */ /* 0x000fe40000000009 */
[----:B------:R-:W-:Y:S02]  /*0890*/  IADD3 R25, PT, PT, R0, R25, R0 ;  /* 0x0000001900197210 */ /* 0x000fe40007ffe000 */
[----:B------:R-:W-:Y:S02]  /*08a0*/  FFMA R9, R10, R10, R9 ;  /* 0x0000000a0a097223 */ /* 0x000fe40000000009 */
[----:B------:R-:W-:Y:S01]  /*08b0*/  ISETP.GE.AND P0, PT, R25, R20, PT ;  /* 0x000000141900720c */ /* 0x000fe20003f06270 */
[----:B------:R-:W-:-:S02]  /*08c0*/  HADD2.F32 R8, -RZ, R19.H0_H0 ;  /* 0x20000013ff087230 */ /* 0x000fc40000004100 */
[----:B------:R-:W-:Y:S01]  /*08d0*/  FADD R5, R26, R5 ;  /* 0x000000051a057221 */ /* 0x000fe20000000000 */
[C---:B------:R-:W-:Y:S02]  /*08e0*/  LEA R28, R0.reuse, R28, 0x2 ;  /* 0x0000001c001c7211 */ /* 0x040fe400078e10ff */
[C---:B------:R-:W-:Y:S02]  /*08f0*/  LEA R27, R0.reuse, R27, 0x2 ;  /* 0x0000001b001b7211 */ /* 0x040fe400078e10ff */
[----:B------:R-:W-:Y:S01]  /*0900*/  LEA R29, R0, R29, 0x2 ;  /* 0x0000001d001d7211 */ /* 0x000fe200078e10ff */
[--C-:B--2---:R-:W-:Y:S02]  /*0910*/  HADD2.F32 R6, -RZ, R12.reuse.H1_H1 ;  /* 0x3000000cff067230 */ /* 0x104fe40000004100 */
[----:B------:R-:W-:-:S03]  /*0920*/  HADD2.F32 R12, -RZ, R12.H0_H0 ;  /* 0x2000000cff0c7230 */ /* 0x000fc60000004100 */
[----:B------:R-:W-:Y:S01]  /*0930*/  FMUL R7, R6, R6 ;  /* 0x0000000606077220 */ /* 0x000fe20000400000 */
[----:B------:R-:W-:-:S03]  /*0940*/  HADD2.F32 R4, -RZ, R13.H0_H0 ;  /* 0x2000000dff047230 */ /* 0x000fc60000004100 */
[----:B------:R-:W-:Y:S01]  /*0950*/  FFMA R7, R12, R12, R7 ;  /* 0x0000000c0c077223 */ /* 0x000fe20000000007 */
[----:B------:R-:W-:-:S03]  /*0960*/  HADD2.F32 R6, -RZ, R13.H1_H1 ;  /* 0x3000000dff067230 */ /* 0x000fc60000004100 */
[----:B------:R-:W-:Y:S01]  /*0970*/  FFMA R7, R4, R4, R7 ;  /* 0x0000000404077223 */ /* 0x000fe20000000007 */
[----:B------:R-:W-:-:S03]  /*0980*/  HADD2.F32 R4, -RZ, R14.H0_H0 ;  /* 0x2000000eff047230 */ /* 0x000fc60000004100 */
[----:B------:R-:W-:Y:S01]  /*0990*/  FFMA R7, R6, R6, R7 ;  /* 0x0000000606077223 */ /* 0x000fe20000000007 */
[----:B------:R-:W-:Y:S02]  /*09a0*/  HADD2.F32 R6, -RZ, R18.H0_H0 ;  /* 0x20000012ff067230 */ /* 0x000fe40000004100 */
[----:B------:R-:W-:Y:S02]  /*09b0*/  HADD2.F32 R14, -RZ, R14.H1_H1 ;  /* 0x3000000eff0e7230 */ /* 0x000fe40000004100 */
[----:B------:R-:W-:Y:S01]  /*09c0*/  FFMA R7, R4, R4, R7 ;  /* 0x0000000404077223 */ /* 0x000fe20000000007 */
[----:B------:R-:W-:Y:S02]  /*09d0*/  HADD2.F32 R18, -RZ, R18.H1_H1 ;  /* 0x30000012ff127230 */ /* 0x000fe40000004100 */
[----:B------:R-:W-:Y:S01]  /*09e0*/  FFMA R9, R6, R6, R9 ;  /* 0x0000000606097223 */ /* 0x000fe20000000009 */
[--C-:B------:R-:W-:Y:S02]  /*09f0*/  HADD2.F32 R4, -RZ, R15.reuse.H0_H0 ;  /* 0x2000000fff047230 */ /* 0x100fe40000004100 */
[----:B------:R-:W-:Y:S01]  /*0a00*/  FFMA R7, R14, R14, R7 ;  /* 0x0000000e0e077223 */ /* 0x000fe20000000007 */
[----:B------:R-:W-:-:S02]  /*0a10*/  HADD2.F32 R6, -RZ, R15.H1_H1 ;  /* 0x3000000fff067230 */ /* 0x000fc40000004100 */
[----:B------:R-:W-:Y:S01]  /*0a20*/  FFMA R9, R18, R18, R9 ;  /* 0x0000001212097223 */ /* 0x000fe20000000009 */
[----:B------:R-:W-:Y:S01]  /*0a30*/  FFMA R7, R4, R4, R7 ;  /* 0x0000000404077223 */ /* 0x000fe20000000007 */
[----:B------:R-:W-:Y:S02]  /*0a40*/  HADD2.F32 R4, -RZ, R19.H1_H1 ;  /* 0x30000013ff047230 */ /* 0x000fe40000004100 */
[----:B------:R-:W-:Y:S01]  /*0a50*/  FFMA R9, R8, R8, R9 ;  /* 0x0000000808097223 */ /* 0x000fe20000000009 */
[----:B------:R-:W-:-:S03]  /*0a60*/  FFMA R6, R6, R6, R7 ;  /* 0x0000000606067223 */ /* 0x000fc60000000007 */
[----:B------:R-:W-:Y:S01]  /*0a70*/  FFMA R4, R4, R4, R9 ;  /* 0x0000000404047223 */ /* 0x000fe20000000009 */
[----:B------:R-:W-:-:S04]  /*0a80*/  FADD R5, R5, R6 ;  /* 0x0000000605057221 */ /* 0x000fc80000000000 */
[----:B------:R-:W-:Y:S01]  /*0a90*/  FADD R26, R5, R4 ;  /* 0x00000004051a7221 */ /* 0x000fe20000000000 */
[----:B------:R-:W-:Y:S06]  /*0aa0*/  @!P0 BRA `(.L_x_5) ;  /* 0xfffffff800b48947 */ /* 0x000fec000383ffff */
.L_x_1:
[----:B------:R-:W-:Y:S05]  /*0ab0*/  BSYNC.RECONVERGENT B0 ;  /* 0x0000000000007941 */ /* 0x000fea0003800200 */
.L_x_0:
[----:B0-----:R-:W-:-:S13]  /*0ac0*/  ISETP.GT.U32.AND P0, PT, R0, 0x1f, PT ;  /* 0x0000001f0000780c */ /* 0x001fda0003f04070 */
[----:B------:R-:W-:Y:S05]  /*0ad0*/  @P0 BRA `(.L_x_6) ;  /* 0x00000000002c0947 */ /* 0x000fea0003800000 */
[----:B------:R-:W0:Y:S02]  /*0ae0*/  SHFL.BFLY PT, R5, R26, 0x10, 0x1f ;  /* 0x0e001f001a057f89 */ /* 0x000e2400000e0000 */
[----:B0-----:R-:W-:-:S05]  /*0af0*/  FADD R5, R5, R26 ;  /* 0x0000001a05057221 */ /* 0x001fca0000000000 */
[----:B------:R-:W0:Y:S02]  /*0b00*/  SHFL.BFLY PT, R4, R5, 0x8, 0x1f ;  /* 0x0d001f0005047f89 */ /* 0x000e2400000e0000 */
[----:B0-----:R-:W-:-:S05]  /*0b10*/  FADD R4, R5, R4 ;  /* 0x0000000405047221 */ /* 0x001fca0000000000 */
[----:B------:R-:W0:Y:S02]  /*0b20*/  SHFL.BFLY PT, R7, R4, 0x4, 0x1f ;  /* 0x0c801f0004077f89 */ /* 0x000e2400000e0000 */
[----:B0-----:R-:W-:-:S05]  /*0b30*/  FADD R7, R4, R7 ;  /* 0x0000000704077221 */ /* 0x001fca0000000000 */
[----:B------:R-:W0:Y:S02]  /*0b40*/  SHFL.BFLY PT, R6, R7, 0x2, 0x1f ;  /* 0x0c401f0007067f89 */ /* 0x000e2400000e0000 */
[----:B0-----:R-:W-:-:S05]  /*0b50*/  FADD R6, R7, R6 ;  /* 0x0000000607067221 */ /* 0x001fca0000000000 */
[----:B------:R-:W0:Y:S02]  /*0b60*/  SHFL.BFLY PT, R9, R6, 0x1, 0x1f ;  /* 0x0c201f0006097f89 */ /* 0x000e2400000e0000 */
[----:B0-----:R-:W-:Y:S01]  /*0b70*/  FADD R5, R6, R9 ;  /* 0x0000000906057221 */ /* 0x001fe20000000000 */
[----:B------:R-:W-:Y:S06]  /*0b80*/  BRA `(.L_x_7) ;  /* 0x00000000009c7947 */ /* 0x000fec0003800000 */
.L_x_6:
[----:B------:R-:W0:Y:S01]  /*0b90*/  SHFL.BFLY PT, R5, R26, 0x10, 0x1f ;  /* 0x0e001f001a057f89 */ /* 0x000e2200000e0000 */
[----:B------:R-:W-:Y:S02]  /*0ba0*/  I2FP.F32.U32 R6, R0 ;  /* 0x0000000000067245 */ /* 0x000fe40000201000 */
[----:B------:R-:W-:Y:S02]  /*0bb0*/  LOP3.LUT P0, R10, R21, 0x1f, RZ, 0xc0, !PT ;  /* 0x0000001f150a7812 */ /* 0x000fe4000780c0ff */
[----:B------:R-:W-:Y:S01]  /*0bc0*/  I2FP.F32.U32 R8, R21 ;  /* 0x0000001500087245 */ /* 0x000fe20000201000 */
[----:B------:R-:W-:-:S05]  /*0bd0*/  FMUL R9, R6, 0.03125 ;  /* 0x3d00000006097820 */ /* 0x000fca0000400000 */
[----:B------:R-:W-:-:S05]  /*0be0*/  FSETP.GT.AND P1, PT, R9, R8, PT ;  /* 0x000000080900720b */ /* 0x000fca0003f24000 */
[----:B------:R-:W1:Y:S01]  /*0bf0*/  @!P0 S2R R9, SR_CgaCtaId ;  /* 0x0000000000098919 */ /* 0x000e620000008800 */
[----:B0-----:R-:W-:-:S07]  /*0c00*/  FADD R5, R5, R26 ;  /* 0x0000001a05057221 */ /* 0x001fce0000000000 */
[----:B------:R-:W0:Y:S01]  /*0c10*/  @P1 S2R R11, SR_CgaCtaId ;  /* 0x00000000000b1919 */ /* 0x000e220000008800 */
[----:B------:R-:W-:Y:S01]  /*0c20*/  @P1 MOV R8, 0x400 ;  /* 0x0000040000081802 */ /* 0x000fe20000000f00 */
[----:B------:R-:W2:Y:S03]  /*0c30*/  SHFL.BFLY PT, R4, R5, 0x8, 0x1f ;  /* 0x0d001f0005047f89 */ /* 0x000ea600000e0000 */
[----:B------:R-:W-:Y:S01]  /*0c40*/  @P1 IADD3 R8, PT, PT, R8, 0x4, RZ ;  /* 0x0000000408081810 */ /* 0x000fe20007ffe0ff */
[----:B--2---:R-:W-:-:S03]  /*0c50*/  FADD R4, R5, R4 ;  /* 0x0000000405047221 */ /* 0x004fc60000000000 */
[----:B0-----:R-:W-:Y:S02]  /*0c60*/  @P1 LEA R11, R11, R8, 0x18 ;  /* 0x000000080b0b1211 */ /* 0x001fe400078ec0ff */
[----:B------:R-:W0:Y:S02]  /*0c70*/  SHFL.BFLY PT, R7, R4, 0x4, 0x1f ;  /* 0x0c801f0004077f89 */ /* 0x000e2400000e0000 */
[----:B------:R-:W-:Y:S01]  /*0c80*/  @P1 LEA R8, R10, R11, 0x2 ;  /* 0x0000000b0a081211 */ /* 0x000fe200078e10ff */
[----:B0-----:R-:W-:Y:S01]  /*0c90*/  FADD R7, R4, R7 ;  /* 0x0000000704077221 */ /* 0x001fe20000000000 */
[----:B------:R-:W-:-:S04]  /*0ca0*/  @!P0 MOV R4, 0x400 ;  /* 0x0000040000048802 */ /* 0x000fc80000000f00 */
[----:B------:R-:W0:Y:S01]  /*0cb0*/  SHFL.BFLY PT, R6, R7, 0x2, 0x1f ;  /* 0x0c401f0007067f89 */ /* 0x000e2200000e0000 */
[----:B------:R-:W-:-:S04]  /*0cc0*/  @!P0 IADD3 R4, PT, PT, R4, 0x4, RZ ;  /* 0x0000000404048810 */ /* 0x000fc80007ffe0ff */
[----:B-1----:R-:W-:-:S04]  /*0cd0*/  @!P0 LEA R4, R9, R4, 0x18 ;  /* 0x0000000409048211 */ /* 0x002fc800078ec0ff */
[----:B------:R-:W-:Y:S01]  /*0ce0*/  @!P0 LEA.HI R4, R21, R4, RZ, 0x1d ;  /* 0x0000000415048211 */ /* 0x000fe200078fe8ff */
[----:B0-----:R-:W-:Y:S01]  /*0cf0*/  FADD R6, R7, R6 ;  /* 0x0000000607067221 */ /* 0x001fe20000000000 */
[----:B------:R-:W-:-:S04]  /*0d00*/  HFMA2 R7, -RZ, RZ, 0, 0 ;  /* 0x00000000ff077431 */ /* 0x000fc800000001ff */
[----:B------:R-:W0:Y:S02]  /*0d10*/  SHFL.BFLY PT, R5, R6, 0x1, 0x1f ;  /* 0x0c201f0006057f89 */ /* 0x000e2400000e0000 */
[----:B0-----:R-:W-:-:S05]  /*0d20*/  FADD R13, R6, R5 ;  /* 0x00000005060d7221 */ /* 0x001fca0000000000 */
[----:B------:R-:W-:Y:S01]  /*0d30*/  @!P0 STS [R4], R13 ;  /* 0x0000000d04008388 */ /* 0x000fe20000000800 */
[----:B------:R-:W-:Y:S06]  /*0d40*/  BAR.SYNC.DEFER_BLOCKING 0x0 ;  /* 0x0000000000007b1d */ /* 0x000fec0000010000 */
[----:B------:R-:W0:Y:S04]  /*0d50*/  @P1 LDS R7, [R8] ;  /* 0x0000000008071984 */ /* 0x000e280000000800 */
[----:B0-----:R-:W0:Y:S02]  /*0d60*/  SHFL.BFLY PT, R6, R7, 0x10, 0x1f ;  /* 0x0e001f0007067f89 */ /* 0x001e2400000e0000 */
        /* <DEDUP_REMOVED lines=8> */
[----:B0-----:R-:W-:-:S07]  /*0df0*/  FADD R5, R11, R4 ;  /* 0x000000040b057221 */ /* 0x001fce0000000000 */
.L_x_7:
[----:B------:R-:W-:Y:S01]  /*0e00*/  ISETP.NE.AND P0, PT, R21, RZ, PT ;  /* 0x000000ff1500720c */ /* 0x000fe20003f05270 */
[----:B------:R-:W-:-:S12]  /*0e10*/  BSSY.RECONVERGENT B0, `(.L_x_8) ;  /* 0x0000019000007945 */ /* 0x000fd80003800200 */
[----:B------:R-:W-:Y:S05]  /*0e20*/  @P0 BRA `(.L_x_9) ;  /* 0x00000000005c0947 */ /* 0x000fea0003800000 */
[----:B------:R-:W-:Y:S01]  /*0e30*/  I2FP.F32.S32 R24, R24 ;  /* 0x0000001800187245 */ /* 0x000fe20000201400 */
[----:B------:R-:W-:Y:S03]  /*0e40*/  BSSY.RECONVERGENT B1, `(.L_x_10) ;  /* 0x000000b000017945 */ /* 0x000fe60003800200 */
[----:B------:R-:W0:Y:S08]  /*0e50*/  MUFU.RCP R7, R24 ;  /* 0x0000001800077308 */ /* 0x000e300000001000 */
[----:B------:R-:W1:Y:S01]  /*0e60*/  FCHK P0, R5, R24 ;  /* 0x0000001805007302 */ /* 0x000e620000000000 */
[----:B0-----:R-:W-:-:S04]  /*0e70*/  FFMA R4, -R24, R7, 1 ;  /* 0x3f80000018047423 */ /* 0x001fc80000000107 */
[----:B------:R-:W-:-:S04]  /*0e80*/  FFMA R4, R7, R4, R7 ;  /* 0x0000000407047223 */ /* 0x000fc80000000007 */
[----:B------:R-:W-:-:S04]  /*0e90*/  FFMA R7, R4, R5, RZ ;  /* 0x0000000504077223 */ /* 0x000fc800000000ff */
[----:B------:R-:W-:-:S04]  /*0ea0*/  FFMA R6, -R24, R7, R5 ;  /* 0x0000000718067223 */ /* 0x000fc80000000105 */
[----:B------:R-:W-:Y:S01]  /*0eb0*/  FFMA R4, R4, R6, R7 ;  /* 0x0000000604047223 */ /* 0x000fe20000000007 */
[----:B-1----:R-:W-:Y:S06]  /*0ec0*/  @!P0 BRA `(.L_x_11) ;  /* 0x0000000000088947 */ /* 0x002fec0003800000 */
[----:B------:R-:W-:-:S07]  /*0ed0*/  MOV R6, 0xef0 ;  /* 0x00000ef000067802 */ /* 0x000fce0000000f00 */
[----:B------:R-:W-:Y:S05]  /*0ee0*/  CALL.REL.NOINC `($__internal_0_$__cuda_sm3x_div_rn_noftz_f32_slowpath) ;  /* 0x0000000c001c7944 */ /* 0x000fea0003c00000 */
.L_x_11:
[----:B------:R-:W-:Y:S05]  /*0ef0*/  BSYNC.RECONVERGENT B1 ;  /* 0x0000000000017941 */ /* 0x000fea0003800200 */
.L_x_10:
[----:B------:R-:W0:Y:S01]  /*0f00*/  LDCU UR4, c[0x0][0x3a0] ;  /* 0x00007400ff0477ac */ /* 0x000e220008000800 */
[----:B------:R-:W1:Y:S01]  /*0f10*/  S2UR UR5, SR_CgaCtaId ;  /* 0x00000000000579c3 */ /* 0x000e620000008800 */
[----:B0-----:R-:W-:Y:S01]  /*0f20*/  FADD R4, R4, UR4 ;  /* 0x0000000404047e21 */ /* 0x001fe20008000000 */
[----:B------:R-:W-:-:S04]  /*0f30*/  UMOV UR4, 0x400 ;  /* 0x0000040000047882 */ /* 0x000fc80000000000 */
[----:B------:R-:W-:Y:S01]  /*0f40*/  FSETP.GEU.AND P0, PT, |R4|, 1.175494350822287508e-38, PT ;  /* 0x008000000400780b */ /* 0x000fe20003f0e200 */
[----:B-1----:R-:W-:-:S12]  /*0f50*/  ULEA UR4, UR5, UR4, 0x18 ;  /* 0x0000000405047291 */ /* 0x002fd8000f8ec0ff */
[----:B------:R-:W-:-:S04]  /*0f60*/  @!P0 FMUL R4, R4, 16777216 ;  /* 0x4b80000004048820 */ /* 0x000fc80000400000 */
[----:B------:R-:W0:Y:S02]  /*0f70*/  MUFU.RSQ R5, R4 ;  /* 0x0000000400057308 */ /* 0x000e240000001400 */
[----:B0-----:R-:W-:-:S05]  /*0f80*/  @!P0 FMUL R5, R5, 4096 ;  /* 0x4580000005058820 */ /* 0x001fca0000400000 */
[----:B------:R0:W-:Y:S02]  /*0f90*/  STS [UR4], R5 ;  /* 0x00000005ff007988 */ /* 0x0001e40008000804 */
.L_x_9:
[----:B------:R-:W-:Y:S05]  /*0fa0*/  BSYNC.RECONVERGENT B0 ;  /* 0x0000000000007941 */ /* 0x000fea0003800200 */
.L_x_8:
[----:B------:R-:W-:Y:S01]  /*0fb0*/  BAR.SYNC.DEFER_BLOCKING 0x0 ;  /* 0x0000000000007b1d */ /* 0x000fe20000010000 */
[----:B------:R-:W-:-:S05]  /*0fc0*/  ISETP.GE.AND P0, PT, R21, R20, PT ;  /* 0x000000141500720c */ /* 0x000fca0003f06270 */
[----:B------:R-:W1:Y:S01]  /*0fd0*/  LDCU.64 UR8, c[0x0][0x380] ;  /* 0x00007000ff0877ac */ /* 0x000e620008000a00 */
[----:B------:R-:W-:Y:S07]  /*0fe0*/  BSSY.RECONVERGENT B0, `(.L_x_12) ;  /* 0x00000b5000007945 */ /* 0x000fee0003800200 */
[----:B------:R-:W-:Y:S05]  /*0ff0*/  @P0 BRA `(.L_x_13) ;  /* 0x0000000800cc0947 */ /* 0x000fea0003800000 */
[----:B------:R-:W2:Y:S01]  /*1000*/  I2F.U32.RP R8, R0 ;  /* 0x0000000000087306 */ /* 0x000ea20000209000 */
[----:B------:R-:W-:Y:S01]  /*1010*/  IADD3 R13, PT, PT, R21, R0, RZ ;  /* 0x00000000150d7210 */ /* 0x000fe20007ffe0ff */
[----:B------:R-:W3:Y:S01]  /*1020*/  S2UR UR5, SR_CgaCtaId ;  /* 0x00000000000579c3 */ /* 0x000ee20000008800 */
[----:B------:R-:W-:Y:S01]  /*1030*/  ISETP.NE.U32.AND P2, PT, R0, RZ, PT ;  /* 0x000000ff0000720c */ /* 0x000fe20003f45070 */
[----:B------:R-:W-:Y:S01]  /*1040*/  UMOV UR4, 0x400 ;  /* 0x0000040000047882 */ /* 0x000fe20000000000 */
[----:B------:R-:W-:Y:S01]  /*1050*/  ISETP.GE.U32.AND P0, PT, R13, R20, PT ;  /* 0x000000140d00720c */ /* 0x000fe20003f06070 */
[----:B------:R-:W-:Y:S01]  /*1060*/  BSSY.RECONVERGENT B1, `(.L_x_14) ;  /* 0x000004b000017945 */ /* 0x000fe20003800200 */
[----:B------:R-:W-:Y:S02]  /*1070*/  VIMNMX.U32 R6, PT, PT, R20, R13, !PT ;  /* 0x0000000d14067248 */ /* 0x000fe40007fe0000 */
[----:B------:R-:W-:Y:S01]  /*1080*/  SEL R7, RZ, 0x1, P0 ;  /* 0x00000001ff077807 */ /* 0x000fe20000000000 */
[----:B--2---:R-:W2:Y:S01]  /*1090*/  MUFU.RCP R8, R8 ;  /* 0x0000000800087308 */ /* 0x004ea20000001000 */
[----:B---3--:R-:W-:Y:S01]  /*10a0*/  ULEA UR4, UR5, UR4, 0x18 ;  /* 0x0000000405047291 */ /* 0x008fe2000f8ec0ff */
[----:B--2---:R-:W-:-:S08]  /*10b0*/  IADD3 R4, PT, PT, R8, 0xffffffe, RZ ;  /* 0x0ffffffe08047810 */ /* 0x004fd00007ffe0ff */
[----:B------:R-:W2:Y:S01]  /*10c0*/  LDS R16, [UR4] ;  /* 0x00000004ff107984 */ /* 0x000ea20008000800 */
[----:B0-----:R0:W3:Y:S02]  /*10d0*/  F2I.FTZ.U32.TRUNC.NTZ R5, R4 ;  /* 0x0000000400057305 */ /* 0x0010e4000021f000 */
[----:B0-----:R-:W-:Y:S02]  /*10e0*/  MOV R4, RZ ;  /* 0x000000ff00047202 */ /* 0x001fe40000000f00 */
[----:B---3--:R-:W-:-:S05]  /*10f0*/  IADD3 R9, PT, PT, RZ, -R5, RZ ;  /* 0x80000005ff097210 */ /* 0x008fca0007ffe0ff */
[----:B------:R-:W-:-:S04]  /*1100*/  IMAD R9, R9, R0, RZ ;  /* 0x0000000009097224 */ /* 0x000fc800078e02ff */
[----:B------:R-:W-:Y:S01]  /*1110*/  IMAD.HI.U32 R8, R5, R9, R4 ;  /* 0x0000000905087227 */ /* 0x000fe200078e0004 */
[----:B------:R-:W-:-:S05]  /*1120*/  IADD3 R5, PT, PT, R6, -R13, -R7 ;  /* 0x8000000d06057210 */ /* 0x000fca0007ffe807 */
        /* <DEDUP_REMOVED lines=11> */
[----:B------:R-:W-:Y:S02]  /*11e0*/  ISETP.NE.AND P0, PT, R4, RZ, PT ;  /* 0x000000ff0400720c */ /* 0x000fe40003f05270 */
[----:B------:R-:W-:-:S13]  /*11f0*/  ISETP.NE.U32.AND P1, PT, R5, 0x1, PT ;  /* 0x000000010500780c */ /* 0x000fda0003f25070 */
[----:B--2---:R-:W-:Y:S05]  /*1200*/  @!P1 BRA `(.L_x_15) ;  /* 0x0000000000c09947 */ /* 0x004fea0003800000 */
[----:B------:R-:W0:Y:S01]  /*1210*/  LDC.64 R8, c[0x0][0x390] ;  /* 0x0000e400ff087b82 */ /* 0x000e220000000a00 */
[C---:B------:R-:W-:Y:S01]  /*1220*/  IMAD.WIDE.U32 R6, R21.reuse, 0x10, R22 ;  /* 0x0000001015067825 */ /* 0x040fe200078e0016 */
[----:B------:R-:W2:Y:S05]  /*1230*/  LDCU.64 UR4, c[0x0][0x380] ;  /* 0x00007000ff0477ac */ /* 0x000eaa0008000a00 */
[----:B------:R-:W3:Y:S01]  /*1240*/  LDG.E.128 R4, desc[UR6][R6.64] ;  /* 0x0000000606047981 */ /* 0x000ee2000c1e1d00 */
[----:B0-----:R-:W-:-:S06]  /*1250*/  IMAD.WIDE.U32 R8, R21, 0x10, R8 ;  /* 0x0000001015087825 */ /* 0x001fcc00078e0008 */
[----:B------:R-:W4:Y:S01]  /*1260*/  LDG.E.128 R8, desc[UR6][R8.64] ;  /* 0x0000000608087981 */ /* 0x000f22000c1e1d00 */
[--C-:B---3--:R-:W-:Y:S02]  /*1270*/  HADD2.F32 R27, -RZ, R4.reuse.H1_H1 ;  /* 0x30000004ff1b7230 */ /* 0x108fe40000004100 */
[----:B------:R-:W-:Y:S02]  /*1280*/  HADD2.F32 R19, -RZ, R4.H0_H0 ;  /* 0x20000004ff137230 */ /* 0x000fe40000004100 */
[--C-:B------:R-:W-:Y:S02]  /*1290*/  HADD2.F32 R15, -RZ, R5.reuse.H0_H0 ;  /* 0x20000005ff0f7230 */ /* 0x100fe40000004100 */
[----:B------:R-:W-:Y:S02]  /*12a0*/  HADD2.F32 R17, -RZ, R5.H1_H1 ;  /* 0x30000005ff117230 */ /* 0x000fe40000004100 */
[----:B------:R-:W-:Y:S01]  /*12b0*/  FMUL R27, R16, R27 ;  /* 0x0000001b101b7220 */ /* 0x000fe20000400000 */
[----:B------:R-:W-:-:S02]  /*12c0*/  HADD2.F32 R5, -RZ, R6.H0_H0 ;  /* 0x20000006ff057230 */ /* 0x000fc40000004100 */
[C---:B------:R-:W-:Y:S01]  /*12d0*/  FMUL R4, R16.reuse, R19 ;  /* 0x0000001310047220 */ /* 0x040fe20000400000 */
[--C-:B------:R-:W-:Y:S02]  /*12e0*/  HADD2.F32 R25, -RZ, R7.reuse.H0_H0 ;  /* 0x20000007ff197230 */ /* 0x100fe40000004100 */
[C---:B------:R-:W-:Y:S01]  /*12f0*/  FMUL R15, R16.reuse, R15 ;  /* 0x0000000f100f7220 */ /* 0x040fe20000400000 */
[----:B------:R-:W-:Y:S02]  /*1300*/  HADD2.F32 R19, -RZ, R6.H1_H1 ;  /* 0x30000006ff137230 */ /* 0x000fe40000004100 */
[C---:B------:R-:W-:Y:S01]  /*1310*/  FMUL R18, R16.reuse, R17 ;  /* 0x0000001110127220 */ /* 0x040fe20000400000 */
[----:B------:R-:W-:Y:S02]  /*1320*/  HADD2.F32 R7, -RZ, R7.H1_H1 ;  /* 0x30000007ff077230 */ /* 0x000fe40000004100 */
[----:B------:R-:W-:Y:S01]  /*1330*/  FMUL R17, R16, R5 ;  /* 0x0000000510117220 */ /* 0x000fe20000400000 */
[----:B------:R-:W-:Y:S01]  /*1340*/  IADD3 R5, P1, PT, R2, R21, RZ ;  /* 0x0000001502057210 */ /* 0x000fe20007f3e0ff */
[----:B----4-:R-:W-:-:S02]  /*1350*/  HADD2.F32 R29, -RZ, R8.H0_H0 ;  /* 0x20000008ff1d7230 */ /* 0x010fc40000004100 */
[----:B------:R-:W-:Y:S02]  /*1360*/  HADD2.F32 R14, -RZ, R8.H1_H1 ;  /* 0x30000008ff0e7230 */ /* 0x000fe40000004100 */
[--C-:B------:R-:W-:Y:S02]  /*1370*/  HADD2.F32 R8, -RZ, R9.reuse.H0_H0 ;  /* 0x20000009ff087230 */ /* 0x100fe40000004100 */
[----:B------:R-:W-:Y:S02]  /*1380*/  HADD2.F32 R9, -RZ, R9.H1_H1 ;  /* 0x30000009ff097230 */ /* 0x000fe40000004100 */
[----:B------:R-:W-:Y:S01]  /*1390*/  FMUL R27, R27, R14 ;  /* 0x0000000e1b1b7220 */ /* 0x000fe20000400000 */
[----:B------:R-:W-:Y:S02]  /*13a0*/  HADD2.F32 R12, -RZ, R10.H0_H0 ;  /* 0x2000000aff0c7230 */ /* 0x000fe40000004100 */
[----:B------:R-:W-:Y:S01]  /*13b0*/  FMUL R14, R15, R8 ;  /* 0x000000080f0e7220 */ /* 0x000fe20000400000 */
[----:B------:R-:W-:-:S02]  /*13c0*/  HADD2.F32 R6, -RZ, R11.H0_H0 ;  /* 0x2000000bff067230 */ /* 0x000fc40000004100 */
[----:B------:R-:W-:Y:S01]  /*13d0*/  FMUL R15, R18, R9 ;  /* 0x00000009120f7220 */ /* 0x000fe20000400000 */
[----:B------:R-:W-:Y:S02]  /*13e0*/  HADD2.F32 R10, -RZ, R10.H1_H1 ;  /* 0x3000000aff0a7230 */ /* 0x000fe40000004100 */
[C---:B------:R-:W-:Y:S01]  /*13f0*/  FMUL R19, R16.reuse, R19 ;  /* 0x0000001310137220 */ /* 0x040fe20000400000 */
[----:B------:R-:W-:Y:S02]  /*1400*/  HADD2.F32 R11, -RZ, R11.H1_H1 ;  /* 0x3000000bff0b7230 */ /* 0x000fe40000004100 */
[C---:B------:R-:W-:Y:S01]  /*1410*/  FMUL R25, R16.reuse, R25 ;  /* 0x0000001910197220 */ /* 0x040fe20000400000 */
[----:B------:R-:W-:Y:S01]  /*1420*/  FMUL R18, R16, R7 ;  /* 0x0000000710127220 */ /* 0x000fe20000400000 */
[----:B------:R-:W-:Y:S01]  /*1430*/  IADD3.X R24, PT, PT, RZ, R3, RZ, P1, !PT ;  /* 0x00000003ff187210 */ /* 0x000fe20000ffe4ff */
[----:B------:R-:W-:Y:S01]  /*1440*/  FMUL R4, R4, R29 ;  /* 0x0000001d04047220 */ /* 0x000fe20000400000 */
[----:B------:R-:W-:Y:S01]  /*1450*/  FMUL R12, R17, R12 ;  /* 0x0000000c110c7220 */ /* 0x000fe20000400000 */
[----:B--2---:R-:W-:Y:S01]  /*1460*/  LEA R8, P1, R5, UR4, 0x4 ;  /* 0x0000000405087c11 */ /* 0x004fe2000f8220ff */
[----:B------:R-:W-:Y:S01]  /*1470*/  FMUL R19, R19, R10 ;  /* 0x0000000a13137220 */ /* 0x000fe20000400000 */
[----:B------:R-:W-:Y:S01]  /*1480*/  FMUL R7, R25, R6 ;  /* 0x0000000619077220 */ /* 0x000fe20000400000 */
[----:B------:R-:W-:Y:S01]  /*1490*/  FMUL R18, R18, R11 ;  /* 0x0000000b12127220 */ /* 0x000fe20000400000 */
[----:B------:R-:W-:-:S02]  /*14a0*/  LEA.HI.X R9, R5, UR5, R24, 0x4, P1 ;  /* 0x0000000505097c11 */ /* 0x000fc400088f2418 */
[----:B------:R-:W-:Y:S02]  /*14b0*/  F2FP.F16.F32.PACK_AB R4, R27, R4 ;  /* 0x000000041b04723e */ /* 0x000fe400000000ff */
[----:B------:R-:W-:Y:S02]  /*14c0*/  F2FP.F16.F32.PACK_AB R5, R15, R14 ;  /* 0x0000000e0f05723e */ /* 0x000fe400000000ff */
[----:B------:R-:W-:Y:S02]  /*14d0*/  F2FP.F16.F32.PACK_AB R6, R19, R12 ;  /* 0x0000000c1306723e */ /* 0x000fe400000000ff */
[----:B------:R-:W-:-:S05]  /*14e0*/  F2FP.F16.F32.PACK_AB R7, R18, R7 ;  /* 0x000000071207723e */ /* 0x000fca00000000ff */
[----:B------:R0:W-:Y:S01]  /*14f0*/  STG.E.128 desc[UR6][R8.64], R4 ;  /* 0x0000000408007986 */ /* 0x0001e2000c101d06 */
[----:B------:R-:W-:-:S07]  /*1500*/  MOV R21, R13 ;  /* 0x0000000d00157202 */ /* 0x000fce0000000f00 */
.L_x_15:
[----:B-1----:R-:W-:Y:S05]  /*1510*/  BSYNC.RECONVERGENT B1 ;  /* 0x0000000000017941 */ /* 0x002fea0003800200 */
.L_x_14:
[----:B------:R-:W-:Y:S05]  /*1520*/  @!P0 BRA `(.L_x_13) ;  /* 0x0000000400808947 */ /* 0x000fea0003800000 */
[----:B------:R-:W1:Y:S01]  /*1530*/  LDC.64 R18, c[0x0][0x390] ;  /* 0x0000e400ff127b82 */ /* 0x000e620000000a00 */
[----:B------:R-:W-:-:S07]  /*1540*/  IADD3 R17, PT, PT, R21, R0, RZ ;  /* 0x0000000015117210 */ /* 0x000fce0007ffe0ff */
.L_x_16:
[----:B0-2---:R-:W-:-:S04]  /*1550*/  IMAD.WIDE.U32 R6, R21, 0x10, R22 ;  /* 0x0000001015067825 */ /* 0x005fc800078e0016 */
[----:B-1----:R-:W-:Y:S02]  /*1560*/  IMAD.WIDE.U32 R8, R21, 0x10, R18 ;  /* 0x0000001015087825 */ /* 0x002fe400078e0012 */
[----:B------:R-:W2:Y:S04]  /*1570*/  LDG.E.128 R4, desc[UR6][R6.64] ;  /* 0x0000000606047981 */ /* 0x000ea8000c1e1d00 */
[----:B------:R-:W3:Y:S01]  /*1580*/  LDG.E.128 R8, desc[UR6][R8.64] ;  /* 0x0000000608087981 */ /* 0x000ee2000c1e1d00 */
[--C-:B--2---:R-:W-:Y:S02]  /*1590*/  HADD2.F32 R13, -RZ, R4.reuse.H0_H0 ;  /* 0x20000004ff0d7230 */ /* 0x104fe40000004100 */
[----:B------:R-:W-:Y:S02]  /*15a0*/  HADD2.F32 R25, -RZ, R4.H1_H1 ;  /* 0x30000004ff197230 */ /* 0x000fe40000004100 */
[----:B---3--:R-:W-:-:S02]  /*15b0*/  HADD2.F32 R15, -RZ, R8.H0_H0 ;  /* 0x20000008ff0f7230 */ /* 0x008fc40000004100 */
[C---:B------:R-:W-:Y:S01]  /*15c0*/  FMUL R12, R16.reuse, R13 ;  /* 0x0000000d100c7220 */ /* 0x040fe20000400000 */
[----:B------:R-:W-:Y:S02]  /*15d0*/  HADD2.F32 R27, -RZ, R8.H1_H1 ;  /* 0x30000008ff1b7230 */ /* 0x000fe40000004100 */
[----:B------:R-:W-:Y:S01]  /*15e0*/  FMUL R8, R16, R25 ;  /* 0x0000001910087220 */ /* 0x000fe20000400000 */
[--C-:B------:R-:W-:Y:S02]  /*15f0*/  HADD2.F32 R13, -RZ, R5.reuse.H0_H0 ;  /* 0x20000005ff0d7230 */ /* 0x100fe40000004100 */
[----:B------:R-:W-:Y:S01]  /*1600*/  FMUL R12, R12, R15 ;  /* 0x0000000f0c0c7220 */ /* 0x000fe20000400000 */
[----:B------:R-:W-:Y:S02]  /*1610*/  HADD2.F32 R29, -RZ, R5.H1_H1 ;  /* 0x30000005ff1d7230 */ /* 0x000fe40000004100 */
[--C-:B------:R-:W-:Y:S02]  /*1620*/  HADD2.F32 R5, -RZ, R6.reuse.H0_H0 ;  /* 0x20000006ff057230 */ /* 0x100fe40000004100 */
[----:B------:R-:W-:Y:S01]  /*1630*/  FMUL R13, R16, R13 ;  /* 0x0000000d100d7220 */ /* 0x000fe20000400000 */
[----:B------:R-:W-:-:S02]  /*1640*/  HADD2.F32 R15, -RZ, R6.H1_H1 ;  /* 0x30000006ff0f7230 */ /* 0x000fc40000004100 */
[C---:B------:R-:W-:Y:S01]  /*1650*/  FMUL R29, R16.reuse, R29 ;  /* 0x0000001d101d7220 */ /* 0x040fe20000400000 */
[--C-:B------:R-:W-:Y:S02]  /*1660*/  HADD2.F32 R6, -RZ, R9.reuse.H0_H0 ;  /* 0x20000009ff067230 */ /* 0x100fe40000004100 */
[C---:B------:R-:W-:Y:S01]  /*1670*/  FMUL R14, R16.reuse, R5 ;  /* 0x00000005100e7220 */ /* 0x040fe20000400000 */
[----:B------:R-:W-:Y:S02]  /*1680*/  HADD2.F32 R4, -RZ, R9.H1_H1 ;  /* 0x30000009ff047230 */ /* 0x000fe40000004100 */
[----:B------:R-:W-:Y:S01]  /*1690*/  FMUL R15, R16, R15 ;  /* 0x0000000f100f7220 */ /* 0x000fe20000400000 */
[--C-:B------:R-:W-:Y:S02]  /*16a0*/  HADD2.F32 R9, -RZ, R7.reuse.H0_H0 ;  /* 0x20000007ff097230 */ /* 0x100fe40000004100 */
[----:B------:R-:W-:Y:S01]  /*16b0*/  FMUL R13, R13, R6 ;  /* 0x000000060d0d7220 */ /* 0x000fe20000400000 */
[----:B------:R-:W-:-:S02]  /*16c0*/  HADD2.F32 R25, -RZ, R7.H1_H1 ;  /* 0x30000007ff197230 */ /* 0x000fc40000004100 */
[----:B------:R-:W-:Y:S01]  /*16d0*/  FMUL R7, R8, R27 ;  /* 0x0000001b08077220 */ /* 0x000fe20000400000 */
[--C-:B------:R-:W-:Y:S01]  /*16e0*/  HADD2.F32 R27, -RZ, R10.reuse.H0_H0 ;  /* 0x2000000aff1b7230 */ /* 0x100fe20000004100 */
[----:B------:R-:W-:Y:S01]  /*16f0*/  IADD3 R6, P0, PT, R2, R21, RZ ;  /* 0x0000001502067210 */ /* 0x000fe20007f1e0ff */
[----:B------:R-:W-:Y:S02]  /*1700*/  HADD2.F32 R10, -RZ, R10.H1_H1 ;  /* 0x3000000aff0a7230 */ /* 0x000fe40000004100 */
[----:B------:R-:W-:Y:S01]  /*1710*/  FMUL R8, R16, R9 ;  /* 0x0000000910087220 */ /* 0x000fe20000400000 */
[--C-:B------:R-:W-:Y:S02]  /*1720*/  HADD2.F32 R5, -RZ, R11.reuse.H0_H0 ;  /* 0x2000000bff057230 */ /* 0x100fe40000004100 */
[----:B------:R-:W-:Y:S01]  /*1730*/  FMUL R14, R14, R27 ;  /* 0x0000001b0e0e7220 */ /* 0x000fe20000400000 */
[----:B------:R-:W-:Y:S02]  /*1740*/  HADD2.F32 R11, -RZ, R11.H1_H1 ;  /* 0x3000000bff0b7230 */ /* 0x000fe40000004100 */
[----:B------:R-:W-:Y:S01]  /*1750*/  FMUL R15, R15, R10 ;  /* 0x0000000a0f0f7220 */ /* 0x000fe20000400000 */
[----:B------:R-:W-:Y:S01]  /*1760*/  FMUL R10, R16, R25 ;  /* 0x00000019100a7220 */ /* 0x000fe20000400000 */
[----:B------:R-:W-:Y:S01]  /*1770*/  IADD3.X R27, PT, PT, RZ, R3, RZ, P0, !PT ;  /* 0x00000003ff1b7210 */ /* 0x000fe200007fe4ff */
[----:B------:R-:W-:Y:S01]  /*1780*/  FMUL R4, R29, R4 ;  /* 0x000000041d047220 */ /* 0x000fe20000400000 */
[----:B------:R-:W-:Y:S01]  /*1790*/  LEA R24, P0, R6, UR8, 0x4 ;  /* 0x0000000806187c11 */ /* 0x000fe2000f8020ff */
[----:B------:R-:W-:Y:S01]  /*17a0*/  FMUL R5, R8, R5 ;  /* 0x0000000508057220 */ /* 0x000fe20000400000 */
[----:B------:R-:W-:Y:S01]  /*17b0*/  FMUL R10, R10, R11 ;  /* 0x0000000b0a0a7220 */ /* 0x000fe20000400000 */
[----:B------:R-:W-:Y:S01]  /*17c0*/  F2FP.F16.F32.PACK_AB R12, R7, R12 ;  /* 0x0000000c070c723e */ /* 0x000fe200000000ff */
[----:B------:R-:W-:Y:S01]  /*17d0*/  IMAD.WIDE.U32 R8, R17, 0x10, R18 ;  /* 0x0000001011087825 */ /* 0x000fe200078e0012 */
[----:B------:R-:W-:-:S02]  /*17e0*/  LEA.HI.X R25, R6, UR9, R27, 0x4, P0 ;  /* 0x0000000906197c11 */ /* 0x000fc400080f241b */
[----:B------:R-:W-:Y:S01]  /*17f0*/  F2FP.F16.F32.PACK_AB R14, R15, R14 ;  /* 0x0000000e0f0e723e */ /* 0x000fe200000000ff */
[----:B------:R-:W-:Y:S01]  /*1800*/  IMAD.WIDE.U32 R6, R17, 0x10, R22 ;  /* 0x0000001011067825 */ /* 0x000fe200078e0016 */
[----:B------:R-:W-:Y:S02]  /*1810*/  F2FP.F16.F32.PACK_AB R13, R4, R13 ;  /* 0x0000000d040d723e */ /* 0x000fe400000000ff */
[----:B------:R-:W-:-:S05]  /*1820*/  F2FP.F16.F32.PACK_AB R15, R10, R5 ;  /* 0x000000050a0f723e */ /* 0x000fca00000000ff */
[----:B------:R0:W-:Y:S04]  /*1830*/  STG.E.128 desc[UR6][R24.64], R12 ;  /* 0x0000000c18007986 */ /* 0x0001e8000c101d06 */
[----:B------:R-:W2:Y:S04]  /*1840*/  LDG.E.128 R4, desc[UR6][R6.64] ;  /* 0x0000000606047981 */ /* 0x000ea8000c1e1d00 */
[----:B------:R-:W3:Y:S01]  /*1850*/  LDG.E.128 R8, desc[UR6][R8.64] ;  /* 0x0000000608087981 */ /* 0x000ee2000c1e1d00 */
[----:B------:R-:W-:Y:S01]  /*1860*/  IADD3 R21, PT, PT, R0, R21, R0 ;  /* 0x0000001500157210 */ /* 0x000fe20007ffe000 */
[----:B--2---:R-:W-:-:S02]  /*1870*/  HADD2.F32 R27, -RZ, R4.H0_H0 ;  /* 0x20000004ff1b7230 */ /* 0x004fc40000004100 */
[----:B------:R-:W-:Y:S02]  /*1880*/  HADD2.F32 R29, -RZ, R4.H1_H1 ;  /* 0x30000004ff1d7230 */ /* 0x000fe40000004100 */
[----:B---3--:R-:W-:Y:S02]  /*1890*/  HADD2.F32 R28, -RZ, R8.H0_H0 ;  /* 0x20000008ff1c7230 */ /* 0x008fe40000004100 */
[C---:B------:R-:W-:Y:S01]  /*18a0*/  FMUL R26, R16.reuse, R27 ;  /* 0x0000001b101a7220 */ /* 0x040fe20000400000 */
[--C-:B------:R-:W-:Y:S02]  /*18b0*/  HADD2.F32 R27, -RZ, R5.reuse.H0_H0 ;  /* 0x20000005ff1b7230 */ /* 0x100fe40000004100 */
[----:B------:R-:W-:Y:S01]  /*18c0*/  FMUL R29, R16, R29 ;  /* 0x0000001d101d7220 */ /* 0x000fe20000400000 */
[----:B0-----:R-:W-:Y:S02]  /*18d0*/  HADD2.F32 R13, -RZ, R6.H1_H1 ;  /* 0x30000006ff0d7230 */ /* 0x001fe40000004100 */
[----:B------:R-:W-:Y:S01]  /*18e0*/  FMUL R4, R26, R28 ;  /* 0x0000001c1a047220 */ /* 0x000fe20000400000 */
[----:B------:R-:W-:-:S02]  /*18f0*/  HADD2.F32 R26, -RZ, R5.H1_H1 ;  /* 0x30000005ff1a7230 */ /* 0x000fc40000004100 */
[C---:B------:R-:W-:Y:S01]  /*1900*/  FMUL R27, R16.reuse, R27 ;  /* 0x0000001b101b7220 */ /* 0x040fe20000400000 */
[----:B------:R-:W-:Y:S02]  /*1910*/  HADD2.F32 R5, -RZ, R6.H0_H0 ;  /* 0x20000006ff057230 */ /* 0x000fe40000004100 */
[C---:B------:R-:W-:Y:S01]  /*1920*/  FMUL R13, R16.reuse, R13 ;  /* 0x0000000d100d7220 */ /* 0x040fe20000400000 */
[----:B------:R-:W-:Y:S02]  /*1930*/  HADD2.F32 R12, -RZ, R8.H1_H1 ;  /* 0x30000008ff0c7230 */ /* 0x000fe40000004100 */
[----:B------:R-:W-:Y:S01]  /*1940*/  FMUL R25, R16, R26 ;  /* 0x0000001a10197220 */ /* 0x000fe20000400000 */
[--C-:B------:R-:W-:Y:S02]  /*1950*/  HADD2.F32 R6, -RZ, R9.reuse.H0_H0 ;  /* 0x20000009ff067230 */ /* 0x100fe40000004100 */
[----:B------:R-:W-:Y:S02]  /*1960*/  HADD2.F32 R8, -RZ, R9.H1_H1 ;  /* 0x30000009ff087230 */ /* 0x000fe40000004100 */
[----:B------:R-:W-:-:S02]  /*1970*/  HADD2.F32 R9, -RZ, R7.H0_H0 ;  /* 0x20000007ff097230 */ /* 0x000fc40000004100 */
[----:B------:R-:W-:Y:S01]  /*1980*/  FMUL R6, R27, R6 ;  /* 0x000000061b067220 */ /* 0x000fe20000400000 */
[----:B------:R-:W-:Y:S02]  /*1990*/  HADD2.F32 R15, -RZ, R7.H1_H1 ;  /* 0x30000007ff0f7230 */ /* 0x000fe40000004100 */
[----:B------:R-:W-:Y:S01]  /*19a0*/  FMUL R25, R25, R8 ;  /* 0x0000000819197220 */ /* 0x000fe20000400000 */
[--C-:B------:R-:W-:Y:S02]  /*19b0*/  HADD2.F32 R27, -RZ, R10.reuse.H0_H0 ;  /* 0x2000000aff1b7230 */ /* 0x100fe40000004100 */
[----:B------:R-:W-:Y:S01]  /*19c0*/  FMUL R7, R29, R12 ;  /* 0x0000000c1d077220 */ /* 0x000fe20000400000 */
[----:B------:R-:W-:Y:S02]  /*19d0*/  HADD2.F32 R8, -RZ, R10.H1_H1 ;  /* 0x3000000aff087230 */ /* 0x000fe40000004100 */
[----:B------:R-:W-:Y:S01]  /*19e0*/  FMUL R10, R16, R5 ;  /* 0x00000005100a7220 */ /* 0x000fe20000400000 */
[--C-:B------:R-:W-:Y:S01]  /*19f0*/  HADD2.F32 R5, -RZ, R11.reuse.H0_H0 ;  /* 0x2000000bff057230 */ /* 0x100fe20000004100 */
[----:B------:R-:W-:Y:S01]  /*1a00*/  IADD3 R12, P0, PT, R2, R17, RZ ;  /* 0x00000011020c7210 */ /* 0x000fe20007f1e0ff */
[----:B------:R-:W-:-:S02]  /*1a10*/  HADD2.F32 R11, -RZ, R11.H1_H1 ;  /* 0x3000000bff0b7230 */ /* 0x000fc40000004100 */
[C---:B------:R-:W-:Y:S01]  /*1a20*/  FMUL R14, R16.reuse, R9 ;  /* 0x00000009100e7220 */ /* 0x040fe20000400000 */
[----:B------:R-:W-:Y:S01]  /*1a30*/  FMUL R24, R16, R15 ;  /* 0x0000000f10187220 */ /* 0x000fe20000400000 */
[----:B------:R-:W-:Y:S01]  /*1a40*/  FMUL R10, R10, R27 ;  /* 0x0000001b0a0a7220 */ /* 0x000fe20000400000 */
[----:B------:R-:W-:Y:S01]  /*1a50*/  FMUL R13, R13, R8 ;  /* 0x000000080d0d7220 */ /* 0x000fe20000400000 */
[----:B------:R-:W-:Y:S01]  /*1a60*/  IADD3.X R27, PT, PT, RZ, R3, RZ, P0, !PT ;  /* 0x00000003ff1b7210 */ /* 0x000fe200007fe4ff */
[----:B------:R-:W-:Y:S01]  /*1a70*/  FMUL R14, R14, R5 ;  /* 0x000000050e0e7220 */ /* 0x000fe20000400000 */
[----:B------:R-:W-:Y:S01]  /*1a80*/  FMUL R11, R24, R11 ;  /* 0x0000000b180b7220 */ /* 0x000fe20000400000 */
[----:B------:R-:W-:Y:S02]  /*1a90*/  LEA R8, P0, R12, UR8, 0x4 ;  /* 0x000000080c087c11 */ /* 0x000fe4000f8020ff */
[----:B------:R-:W-:Y:S02]  /*1aa0*/  F2FP.F16.F32.PACK_AB R4, R7, R4 ;  /* 0x000000040704723e */ /* 0x000fe400000000ff */
[----:B------:R-:W-:-:S02]  /*1ab0*/  F2FP.F16.F32.PACK_AB R5, R25, R6 ;  /* 0x000000061905723e */ /* 0x000fc400000000ff */
[----:B------:R-:W-:Y:S02]  /*1ac0*/  LEA.HI.X R9, R12, UR9, R27, 0x4, P0 ;  /* 0x000000090c097c11 */ /* 0x000fe400080f241b */
[----:B------:R-:W-:Y:S02]  /*1ad0*/  F2FP.F16.F32.PACK_AB R6, R13, R10 ;  /* 0x0000000a0d06723e */ /* 0x000fe400000000ff */
[----:B------:R-:W-:Y:S02]  /*1ae0*/  F2FP.F16.F32.PACK_AB R7, R11, R14 ;  /* 0x0000000e0b07723e */ /* 0x000fe400000000ff */
[----:B------:R-:W-:Y:S02]  /*1af0*/  ISETP.GE.AND P0, PT, R21, R20, PT ;  /* 0x000000141500720c */ /* 0x000fe40003f06270 */
[----:B------:R-:W-:Y:S01]  /*1b00*/  LEA R17, R0, R17, 0x1 ;  /* 0x0000001100117211 */ /* 0x000fe200078e08ff */
[----:B------:R2:W-:Y:S10]  /*1b10*/  STG.E.128 desc[UR6][R8.64], R4 ;  /* 0x0000000408007986 */ /* 0x0005f4000c101d06 */
[----:B------:R-:W-:Y:S05]  /*1b20*/  @!P0 BRA `(.L_x_16) ;  /* 0xfffffff800888947 */ /* 0x000fea000383ffff */
.L_x_13:
[----:B-1----:R-:W-:Y:S05]  /*1b30*/  BSYNC.RECONVERGENT B0 ;  /* 0x0000000000007941 */ /* 0x002fea0003800200 */
.L_x_12:
[----:B------:R-:W-:Y:S01]  /*1b40*/  PREEXIT ;  /* 0x000000000000782d */ /* 0x000fe20000000000 */
[----:B------:R-:W-:Y:S05]  /*1b50*/  EXIT ;  /* 0x000000000000794d */ /* 0x000fea0003800000 */
        .weak           $__internal_0_$__cuda_sm3x_div_rn_noftz_f32_slowpath
        .type           $__internal_0_$__cuda_sm3x_div_rn_noftz_f32_slowpath,@function
        .size           $__internal_0_$__cuda_sm3x_div_rn_noftz_f32_slowpath,(.L_x_29 - $__internal_0_$__cuda_sm3x_div_rn_noftz_f32_slowpath)
$__internal_0_$__cuda_sm3x_div_rn_noftz_f32_slowpath:
[----:B------:R-:W-:Y:S01]  /*1b60*/  SHF.R.U32.HI R8, RZ, 0x17, R24 ;  /* 0x00000017ff087819 */ /* 0x000fe20000011618 */
[----:B------:R-:W-:Y:S01]  /*1b70*/  BSSY.RECONVERGENT B2, `(.L_x_17) ;  /* 0x0000063000027945 */ /* 0x000fe20003800200 */
[----:B------:R-:W-:Y:S02]  /*1b80*/  SHF.R.U32.HI R4, RZ, 0x17, R5 ;  /* 0x00000017ff047819 */ /* 0x000fe40000011605 */
[----:B------:R-:W-:Y:S02]  /*1b90*/  LOP3.LUT R8, R8, 0xff, RZ, 0xc0, !PT ;  /* 0x000000ff08087812 */ /* 0x000fe400078ec0ff */
[----:B------:R-:W-:Y:S02]  /*1ba0*/  LOP3.LUT R12, R4, 0xff, RZ, 0xc0, !PT ;  /* 0x000000ff040c7812 */ /* 0x000fe400078ec0ff */
[----:B------:R-:W-:Y:S02]  /*1bb0*/  IADD3 R9, PT, PT, R8, -0x1, RZ ;  /* 0xffffffff08097810 */ /* 0x000fe40007ffe0ff */
[----:B------:R-:W-:-:S02]  /*1bc0*/  IADD3 R10, PT, PT, R12, -0x1, RZ ;  /* 0xffffffff0c0a7810 */ /* 0x000fc40007ffe0ff */
[----:B------:R-:W-:-:S04]  /*1bd0*/  ISETP.GT.U32.AND P0, PT, R9, 0xfd, PT ;  /* 0x000000fd0900780c */ /* 0x000fc80003f04070 */
[----:B------:R-:W-:-:S13]  /*1be0*/  ISETP.GT.U32.OR P0, PT, R10, 0xfd, P0 ;  /* 0x000000fd0a00780c */ /* 0x000fda0000704470 */
[----:B------:R-:W-:Y:S01]  /*1bf0*/  @!P0 MOV R7, RZ ;  /* 0x000000ff00078202 */ /* 0x000fe20000000f00 */
[----:B------:R-:W-:Y:S06]  /*1c00*/  @!P0 BRA `(.L_x_18) ;  /* 0x0000000000608947 */ /* 0x000fec0003800000 */
[----:B------:R-:W-:Y:S02]  /*1c10*/  FSETP.GTU.FTZ.AND P0, PT, |R5|, +INF , PT ;  /* 0x7f8000000500780b */ /* 0x000fe40003f1c200 */
[----:B------:R-:W-:Y:S02]  /*1c20*/  FSETP.GTU.FTZ.AND P1, PT, |R24|, +INF , PT ;  /* 0x7f8000001800780b */ /* 0x000fe40003f3c200 */
[----:B------:R-:W-:Y:S02]  /*1c30*/  MOV R4, R24 ;  /* 0x0000001800047202 */ /* 0x000fe40000000f00 */
[----:B------:R-:W-:-:S13]  /*1c40*/  PLOP3.LUT P0, PT, P0, P1, PT, 0xf8, 0x8f ;  /* 0x00000000008f781c */ /* 0x000fda0000703f70 */
[----:B------:R-:W-:Y:S05]  /*1c50*/  @P0 BRA `(.L_x_19) ;  /* 0x00000004004c0947 */ /* 0x000fea0003800000 */
[----:B------:R-:W-:-:S13]  /*1c60*/  LOP3.LUT P0, RZ, R24, 0x7fffffff, R5, 0xc8, !PT ;  /* 0x7fffffff18ff7812 */ /* 0x000fda000780c805 */
[----:B------:R-:W-:Y:S05]  /*1c70*/  @!P0 BRA `(.L_x_20) ;  /* 0x00000004003c8947 */ /* 0x000fea0003800000 */
[C---:B------:R-:W-:Y:S02]  /*1c80*/  FSETP.NEU.FTZ.AND P2, PT, |R5|.reuse, +INF , PT ;  /* 0x7f8000000500780b */ /* 0x040fe40003f5d200 */
[----:B------:R-:W-:Y:S02]  /*1c90*/  FSETP.NEU.FTZ.AND P1, PT, |R4|, +INF , PT ;  /* 0x7f8000000400780b */ /* 0x000fe40003f3d200 */
[----:B------:R-:W-:-:S11]  /*1ca0*/  FSETP.NEU.FTZ.AND P0, PT, |R5|, +INF , PT ;  /* 0x7f8000000500780b */ /* 0x000fd60003f1d200 */
[----:B------:R-:W-:Y:S05]  /*1cb0*/  @!P1 BRA !P2, `(.L_x_20) ;  /* 0x00000004002c9947 */ /* 0x000fea0005000000 */
[----:B------:R-:W-:-:S04]  /*1cc0*/  LOP3.LUT P2, RZ, R5, 0x7fffffff, RZ, 0xc0, !PT ;  /* 0x7fffffff05ff7812 */ /* 0x000fc8000784c0ff */
[----:B------:R-:W-:-:S13]  /*1cd0*/  PLOP3.LUT P1, PT, P1, P2, PT, 0x2f, 0xf2 ;  /* 0x0000000000f2781c */ /* 0x000fda0000f24577 */
[----:B------:R-:W-:Y:S05]  /*1ce0*/  @P1 BRA `(.L_x_21) ;  /* 0x0000000400181947 */ /* 0x000fea0003800000 */
[----:B------:R-:W-:-:S04]  /*1cf0*/  LOP3.LUT P1, RZ, R24, 0x7fffffff, RZ, 0xc0, !PT ;  /* 0x7fffffff18ff7812 */ /* 0x000fc8000782c0ff */
[----:B------:R-:W-:-:S13]  /*1d00*/  PLOP3.LUT P0, PT, P0, P1, PT, 0x2f, 0xf2 ;  /* 0x0000000000f2781c */ /* 0x000fda0000702577 */
[----:B------:R-:W-:Y:S05]  /*1d10*/  @P0 BRA `(.L_x_22) ;  /* 0x0000000400000947 */ /* 0x000fea0003800000 */
[----:B------:R-:W-:Y:S02]  /*1d20*/  ISETP.GE.AND P0, PT, R10, RZ, PT ;  /* 0x000000ff0a00720c */ /* 0x000fe40003f06270 */
[----:B------:R-:W-:-:S11]  /*1d30*/  ISETP.GE.AND P1, PT, R9, RZ, PT ;  /* 0x000000ff0900720c */ /* 0x000fd60003f26270 */
[----:B------:R-:W-:Y:S01]  /*1d40*/  @P0 MOV R7, RZ ;  /* 0x000000ff00070202 */ /* 0x000fe20000000f00 */
[----:B------:R-:W-:Y:S01]  /*1d50*/  @!P0 FFMA R5, R5, 1.84467440737095516160e+19, RZ ;  /* 0x5f80000005058823 */ /* 0x000fe200000000ff */
[----:B------:R-:W-:Y:S01]  /*1d60*/  @!P0 MOV R7, 0xffffffc0 ;  /* 0xffffffc000078802 */ /* 0x000fe20000000f00 */
[----:B------:R-:W-:-:S03]  /*1d70*/  @!P1 FFMA R24, R4, 1.84467440737095516160e+19, RZ ;  /* 0x5f80000004189823 */ /* 0x000fc600000000ff */
[----:B------:R-:W-:-:S07]  /*1d80*/  @!P1 IADD3 R7, PT, PT, R7, 0x40, RZ ;  /* 0x0000004007079810 */ /* 0x000fce0007ffe0ff */
.L_x_18:
[----:B------:R-:W-:Y:S01]  /*1d90*/  LEA R9, R8, 0xc0800000, 0x17 ;  /* 0xc080000008097811 */ /* 0x000fe200078eb8ff */
[----:B------:R-:W-:Y:S03]  /*1da0*/  BSSY.RECONVERGENT B3, `(.L_x_23) ;  /* 0x0000036000037945 */ /* 0x000fe60003800200 */
[----:B------:R-:W-:Y:S02]  /*1db0*/  IADD3 R24, PT, PT, -R9, R24, RZ ;  /* 0x0000001809187210 */ /* 0x000fe40007ffe1ff */
[----:B------:R-:W-:Y:S02]  /*1dc0*/  IADD3 R9, PT, PT, R12, -0x7f, RZ ;  /* 0xffffff810c097810 */ /* 0x000fe40007ffe0ff */
[----:B------:R-:W0:Y:S01]  /*1dd0*/  MUFU.RCP R10, R24 ;  /* 0x00000018000a7308 */ /* 0x000e220000001000 */
[----:B------:R-:W-:Y:S01]  /*1de0*/  FADD.FTZ R11, -R24, -RZ ;  /* 0x800000ff180b7221 */ /* 0x000fe20000010100 */
[C---:B------:R-:W-:Y:S01]  /*1df0*/  IADD3 R8, PT, PT, R9.reuse, 0x7f, -R8 ;  /* 0x0000007f09087810 */ /* 0x040fe20007ffe808 */
[----:B------:R-:W-:-:S03]  /*1e00*/  IMAD R4, R9, -0x800000, R5 ;  /* 0xff80000009047824 */ /* 0x000fc600078e0205 */
[----:B------:R-:W-:Y:S01]  /*1e10*/  IADD3 R8, PT, PT, R8, R7, RZ ;  /* 0x0000000708087210 */ /* 0x000fe20007ffe0ff */
[----:B0-----:R-:W-:-:S04]  /*1e20*/  FFMA R13, R10, R11, 1 ;  /* 0x3f8000000a0d7423 */ /* 0x001fc8000000000b */
[----:B------:R-:W-:-:S04]  /*1e30*/  FFMA R12, R10, R13, R10 ;  /* 0x0000000d0a0c7223 */ /* 0x000fc8000000000a */
[----:B------:R-:W-:-:S04]  /*1e40*/  FFMA R5, R4, R12, RZ ;  /* 0x0000000c04057223 */ /* 0x000fc800000000ff */
[----:B------:R-:W-:-:S04]  /*1e50*/  FFMA R10, R11, R5, R4 ;  /* 0x000000050b0a7223 */ /* 0x000fc80000000004 */
[----:B------:R-:W-:-:S04]  /*1e60*/  FFMA R13, R12, R10, R5 ;  /* 0x0000000a0c0d7223 */ /* 0x000fc80000000005 */
[----:B------:R-:W-:-:S04]  /*1e70*/  FFMA R10, R11, R13, R4 ;  /* 0x0000000d0b0a7223 */ /* 0x000fc80000000004 */
[----:B------:R-:W-:-:S05]  /*1e80*/  FFMA R4, R12, R10, R13 ;  /* 0x0000000a0c047223 */ /* 0x000fca000000000d */
[----:B------:R-:W-:-:S04]  /*1e90*/  SHF.R.U32.HI R5, RZ, 0x17, R4 ;  /* 0x00000017ff057819 */ /* 0x000fc80000011604 */
[----:B------:R-:W-:-:S04]  /*1ea0*/  LOP3.LUT R5, R5, 0xff, RZ, 0xc0, !PT ;  /* 0x000000ff05057812 */ /* 0x000fc800078ec0ff */
[----:B------:R-:W-:-:S04]  /*1eb0*/  IADD3 R9, PT, PT, R5, R8, RZ ;  /* 0x0000000805097210 */ /* 0x000fc80007ffe0ff */
[----:B------:R-:W-:-:S04]  /*1ec0*/  IADD3 R5, PT, PT, R9, -0x1, RZ ;  /* 0xffffffff09057810 */ /* 0x000fc80007ffe0ff */
[----:B------:R-:W-:-:S13]  /*1ed0*/  ISETP.GE.U32.AND P0, PT, R5, 0xfe, PT ;  /* 0x000000fe0500780c */ /* 0x000fda0003f06070 */
[----:B------:R-:W-:Y:S05]  /*1ee0*/  @!P0 BRA `(.L_x_24) ;  /* 0x0000000000808947 */ /* 0x000fea0003800000 */
[----:B------:R-:W-:-:S13]  /*1ef0*/  ISETP.GT.AND P0, PT, R9, 0xfe, PT ;  /* 0x000000fe0900780c */ /* 0x000fda0003f04270 */
[----:B------:R-:W-:Y:S05]  /*1f00*/  @P0 BRA `(.L_x_25) ;  /* 0x00000000006c0947 */ /* 0x000fea0003800000 */
[----:B------:R-:W-:-:S13]  /*1f10*/  ISETP.GE.AND P0, PT, R9, 0x1, PT ;  /* 0x000000010900780c */ /* 0x000fda0003f06270 */
[----:B------:R-:W-:Y:S05]  /*1f20*/  @P0 BRA `(.L_x_26) ;  /* 0x0000000000740947 */ /* 0x000fea0003800000 */
[----:B------:R-:W-:Y:S02]  /*1f30*/  ISETP.GE.AND P0, PT, R9, -0x18, PT ;  /* 0xffffffe80900780c */ /* 0x000fe40003f06270 */
[----:B------:R-:W-:-:S11]  /*1f40*/  LOP3.LUT R4, R4, 0x80000000, RZ, 0xc0, !PT ;  /* 0x8000000004047812 */ /* 0x000fd600078ec0ff */
[----:B------:R-:W-:Y:S05]  /*1f50*/  @!P0 BRA `(.L_x_26) ;  /* 0x0000000000688947 */ /* 0x000fea0003800000 */
[CCC-:B------:R-:W-:Y:S01]  /*1f60*/  FFMA.RZ R5, R12.reuse, R10.reuse, R13.reuse ;  /* 0x0000000a0c057223 */ /* 0x1c0fe2000000c00d */
[CCC-:B------:R-:W-:Y:S01]  /*1f70*/  FFMA.RM R8, R12.reuse, R10.reuse, R13.reuse ;  /* 0x0000000a0c087223 */ /* 0x1c0fe2000000400d */
[C---:B------:R-:W-:Y:S02]  /*1f80*/  ISETP.NE.AND P2, PT, R9.reuse, RZ, PT ;  /* 0x000000ff0900720c */ /* 0x040fe40003f45270 */
[----:B------:R-:W-:Y:S02]  /*1f90*/  ISETP.NE.AND P1, PT, R9, RZ, PT ;  /* 0x000000ff0900720c */ /* 0x000fe40003f25270 */
[----:B------:R-:W-:Y:S01]  /*1fa0*/  LOP3.LUT R7, R5, 0x7fffff, RZ, 0xc0, !PT ;  /* 0x007fffff05077812 */ /* 0x000fe200078ec0ff */
[----:B------:R-:W-:Y:S01]  /*1fb0*/  FFMA.RP R5, R12, R10, R13 ;  /* 0x0000000a0c057223 */ /* 0x000fe2000000800d */
[----:B------:R-:W-:Y:S02]  /*1fc0*/  IADD3 R10, PT, PT, R9, 0x20, RZ ;  /* 0x00000020090a7810 */ /* 0x000fe40007ffe0ff */
[----:B------:R-:W-:-:S02]  /*1fd0*/  LOP3.LUT R7, R7, 0x800000, RZ, 0xfc, !PT ;  /* 0x0080000007077812 */ /* 0x000fc400078efcff */
[----:B------:R-:W-:Y:S02]  /*1fe0*/  IADD3 R9, PT, PT, -R9, RZ, RZ ;  /* 0x000000ff09097210 */ /* 0x000fe40007ffe1ff */
[----:B------:R-:W-:Y:S02]  /*1ff0*/  SHF.L.U32 R10, R7, R10, RZ ;  /* 0x0000000a070a7219 */ /* 0x000fe400000006ff */
[----:B------:R-:W-:Y:S02]  /*2000*/  FSETP.NEU.FTZ.AND P0, PT, R5, R8, PT ;  /* 0x000000080500720b */ /* 0x000fe40003f1d000 */
[----:B------:R-:W-:Y:S02]  /*2010*/  SEL R8, R9, RZ, P2 ;  /* 0x000000ff09087207 */ /* 0x000fe40001000000 */
[----:B------:R-:W-:Y:S02]  /*2020*/  ISETP.NE.AND P1, PT, R10, RZ, P1 ;  /* 0x000000ff0a00720c */ /* 0x000fe40000f25270 */
[----:B------:R-:W-:-:S02]  /*2030*/  SHF.R.U32.HI R8, RZ, R8, R7 ;  /* 0x00000008ff087219 */ /* 0x000fc40000011607 */
[----:B------:R-:W-:Y:S02]  /*2040*/  PLOP3.LUT P0, PT, P0, P1, PT, 0xf8, 0x8f ;  /* 0x00000000008f781c */ /* 0x000fe40000703f70 */
[----:B------:R-:W-:Y:S02]  /*2050*/  SHF.R.U32.HI R10, RZ, 0x1, R8 ;  /* 0x00000001ff0a7819 */ /* 0x000fe40000011608 */
[----:B------:R-:W-:-:S04]  /*2060*/  SEL R5, RZ, 0x1, !P0 ;  /* 0x00000001ff057807 */ /* 0x000fc80004000000 */
[----:B------:R-:W-:-:S04]  /*2070*/  LOP3.LUT R5, R5, 0x1, R10, 0xf8, !PT ;  /* 0x0000000105057812 */ /* 0x000fc800078ef80a */
[----:B------:R-:W-:-:S04]  /*2080*/  LOP3.LUT R5, R5, R8, RZ, 0xc0, !PT ;  /* 0x0000000805057212 */ /* 0x000fc800078ec0ff */
[----:B------:R-:W-:-:S04]  /*2090*/  IADD3 R5, PT, PT, R10, R5, RZ ;  /* 0x000000050a057210 */ /* 0x000fc80007ffe0ff */
[----:B------:R-:W-:Y:S01]  /*20a0*/  LOP3.LUT R4, R5, R4, RZ, 0xfc, !PT ;  /* 0x0000000405047212 */ /* 0x000fe200078efcff */
[----:B------:R-:W-:Y:S06]  /*20b0*/  BRA `(.L_x_26) ;  /* 0x0000000000107947 */ /* 0x000fec0003800000 */
.L_x_25:
[----:B------:R-:W-:-:S04]  /*20c0*/  LOP3.LUT R4, R4, 0x80000000, RZ, 0xc0, !PT ;  /* 0x8000000004047812 */ /* 0x000fc800078ec0ff */
[----:B------:R-:W-:Y:S01]  /*20d0*/  LOP3.LUT R4, R4, 0x7f800000, RZ, 0xfc, !PT ;  /* 0x7f80000004047812 */ /* 0x000fe200078efcff */
[----:B------:R-:W-:Y:S06]  /*20e0*/  BRA `(.L_x_26) ;  /* 0x0000000000047947 */ /* 0x000fec0003800000 */
.L_x_24:
[----:B------:R-:W-:-:S07]  /*20f0*/  LEA R4, R8, R4, 0x17 ;  /* 0x0000000408047211 */ /* 0x000fce00078eb8ff */
.L_x_26:
[----:B------:R-:W-:Y:S05]  /*2100*/  BSYNC.RECONVERGENT B3 ;  /* 0x0000000000037941 */ /* 0x000fea0003800200 */
.L_x_23:
[----:B------:R-:W-:Y:S05]  /*2110*/  BRA `(.L_x_27) ;  /* 0x0000000000207947 */ /* 0x000fea0003800000 */
.L_x_22:
[----:B------:R-:W-:-:S04]  /*2120*/  LOP3.LUT R4, R24, 0x80000000, R5, 0x48, !PT ;  /* 0x8000000018047812 */ /* 0x000fc800078e4805 */
[----:B------:R-:W-:Y:S01]  /*2130*/  LOP3.LUT R4, R4, 0x7f800000, RZ, 0xfc, !PT ;  /* 0x7f80000004047812 */ /* 0x000fe200078efcff */
[----:B------:R-:W-:Y:S06]  /*2140*/  BRA `(.L_x_27) ;  /* 0x0000000000147947 */ /* 0x000fec0003800000 */
.L_x_21:
[----:B------:R-:W-:Y:S01]  /*2150*/  LOP3.LUT R4, R24, 0x80000000, R5, 0x48, !PT ;  /* 0x8000000018047812 */ /* 0x000fe200078e4805 */
[----:B------:R-:W-:Y:S06]  /*2160*/  BRA `(.L_x_27) ;  /* 0x00000000000c7947 */ /* 0x000fec0003800000 */
.L_x_20:
[----:B------:R-:W0:Y:S01]  /*2170*/  MUFU.RSQ R4, -QNAN ;  /* 0xffc0000000047908 */ /* 0x000e220000001400 */
[----:B------:R-:W-:Y:S05]  /*2180*/  BRA `(.L_x_27) ;  /* 0x0000000000047947 */ /* 0x000fea0003800000 */
.L_x_19:
[----:B------:R-:W-:-:S07]  /*2190*/  FADD.FTZ R4, R5, R4 ;  /* 0x0000000405047221 */ /* 0x000fce0000010000 */
.L_x_27:
[----:B------:R-:W-:Y:S05]  /*21a0*/  BSYNC.RECONVERGENT B2 ;  /* 0x0000000000027941 */ /* 0x000fea0003800200 */
.L_x_17:
[----:B------:R-:W-:-:S04]  /*21b0*/  HFMA2 R7, -RZ, RZ, 0, 0 ;  /* 0x00000000ff077431 */ /* 0x000fc800000001ff */
[----:B0-----:R-:W-:Y:S05]  /*21c0*/  RET.REL.NODEC R6 `(_Z22rmsnorm_twoPassAlgo_e8P6float4PKS_S2_iif) ;  /* 0xffffffdc068c7950 */ /* 0x001fea0003c3ffff */
.L_x_28:
[----:B------:R-:W-:-:S00]  /*21d0*/  BRA `(.L_x_28) ;  /* 0xfffffffc00fc7947 */ /* 0x000fc0000383ffff */
[----:B------:R-:W-:-:S00]  /*21e0*/  NOP ;  /* 0x0000000000007918 */ /* 0x000fc00000000000 */
        /* <DEDUP_REMOVED lines=9> */
.L_x_29:


//--------------------- .nv.shared._Z22rmsnorm_twoPassAlgo_e8P6float4PKS_S2_iif --------------------------
	.section	.nv.shared._Z22rmsnorm_twoPassAlgo_e8P6float4PKS_S2_iif,"aw",@nobits
	.sectionflags	@""
	.align	4
.nv.shared._Z22rmsnorm_twoPassAlgo_e8P6float4PKS_S2_iif:
	.zero		1160


//--------------------- .nv.shared.reserved.0     --------------------------
	.section	.nv.shared.reserved.0,"aw",@nobits
	.weak		__nv_reservedSMEM_offset_0_alias
	.size		__nv_reservedSMEM_offset_0_alias, 0, 64
	.other		__nv_reservedSMEM_offset_0_alias,@"STO_CUDA_RESERVED_SHARED STV_DEFAULT"
__nv_reservedSMEM_offset_0_alias:
	.zero		0
	.zero		64


//--------------------- .nv.constant0._Z22rmsnorm_twoPassAlgo_e8P6float4PKS_S2_iif --------------------------
	.section	.nv.constant0._Z22rmsnorm_twoPassAlgo_e8P6float4PKS_S2_iif,"a",@progbits
	.sectionflags	@""
	.align	4
.nv.constant0._Z22rmsnorm_twoPassAlgo_e8P6float4PKS_S2_iif:
	.zero		932


//--------------------- SYMBOLS --------------------------

	.type		.nv.reservedSmem.offset0,@object
	.size		.nv.reservedSmem.offset0,0x4
	.type		.nv.reservedSmem.cap,@object
	.size		.nv.reservedSmem.cap,0x4
